	.target	sm_90a

	.elftype	@"ET_EXEC"


//--------------------- .note.nv.tkinfo           --------------------------
	.section	.note.nv.tkinfo,"",@"SHT_NOTE"
	.sectionflags	@"SHF_NOTE_NV_TKINFO"
	.tkinfo
        /*0018*/ 	.word	0x00000002
        /*0030*/ 	.string	""
        /*0030*/ 	.string	"ptxas"
        /*0030*/ 	.string	"Cuda compilation tools, release 13.0, V13.0.88"
        /*0030*/ 	.string	"Build cuda_13.0.r13.0/compiler.36424714_0"
        /*0030*/ 	.string	"-arch sm_90a -m 64 "



//--------------------- .note.nv.cuinfo           --------------------------
	.section	.note.nv.cuinfo,"",@"SHT_NOTE"
	.sectionflags	@"SHF_NOTE_NV_CUINFO"
        /*0018*/ 	.short	0x0002
        /*001a*/ 	.short	0x005a
        /*001c*/ 	.short	0x0082
	.zero		2


//--------------------- .nv.info                  --------------------------
	.section	.nv.info,"",@"SHT_CUDA_INFO"
	.align	4


	//----- nvinfo : EIATTR_REGCOUNT
	.align		4
        /*0000*/ 	.byte	0x04, 0x2f
        /*0002*/ 	.short	(.L_12 - .L_11)
	.align		4
.L_11:
        /*0004*/ 	.word	index@(_ZN7cutlass13device_kernelINS_4gemm6kernel13GemmUniversalIN4cute5tupleIJiiiiEEENS1_10collective13CollectiveMmaINS1_40MainloopSm90TmaGmmaWarpSpecializedSparseILi21ENS5_IJNS4_1CILi1EEENSA_ILi2EEESB_EEENS1_32KernelTmaWarpSpecializedPingpongEEENS5_IJNSA_ILi64EEENSA_ILi128EEESG_EEEaNS5_IJNS4_6LayoutINS5_IJiNS5_IJSC_iEEEiEEENS5_IJlNS5_IJSB_SC_EEElEEEEENSJ_INS5_IJNS5_IJSG_iEEESP_iEEENS5_IJNS5_IJSG_NSA_ILi4096EEEEEENS5_IJSB_lEEElEEEEEEEEaNS5_IJlSB_lEEENS4_8TiledMMAINS4_8MMA_AtomIJNS4_4SM904GMMA6SPARSE28GMMA_64x128x64_S32S8S8_SS_TNILNS11_9SparseSelE0EEEEEENSJ_INS5_IJSB_SB_SB_EEENS5_IJNSA_ILi0EEES18_S18_EEEEENS5_IJNS4_10UnderscoreES1B_S1B_EEEEENS4_23SM90_TMA_LOAD_MULTICASTENS4_14ComposedLayoutINS4_7SwizzleILi1ELi4ELi3EEENS4_25smem_sparse_ptr_flag_bitsILi2ELi8EEENSJ_INS5_IJNS5_IJSB_NSA_ILi8EEEEEENS5_IJSC_NSA_ILi32EEEEEEEEENS5_IJNS5_IJS18_SG_EEESM_EEEEEEEvNS4_8identityENS4_13SM90_TMA_LOADENS1F_INS1G_ILi2ELi4ELi3EEENS4_18smem_ptr_flag_bitsILi8EEENSJ_INS5_IJS1K_SG_EEENS5_IJSG_SB_EEEEEEEvS1T_EENS_8epilogue10collective6detail29Sm90TmaWarpSpecializedAdapterINS24_15DefaultEpilogueIiNS5_IJSB_llEEES28_NS23_6thread17LinearCombinationIiLi1EiiLNS29_9ScaleType4KindE0ELNS_15FloatRoundStyleE2EiEENS1_15EpilogueDefaultEEEEEvvEEEEvNT_6ParamsE)
        /*0008*/ 	.word	0x000000a8


	//----- nvinfo : EIATTR_FRAME_SIZE
	.align		4
.L_12:
        /*000c*/ 	.byte	0x04, 0x11
        /*000e*/ 	.short	(.L_14 - .L_13)
	.align		4
.L_13:
        /*0010*/ 	.word	index@(_ZN7cutlass13device_kernelINS_4gemm6kernel13GemmUniversalIN4cute5tupleIJiiiiEEENS1_10collective13CollectiveMmaINS1_40MainloopSm90TmaGmmaWarpSpecializedSparseILi21ENS5_IJNS4_1CILi1EEENSA_ILi2EEESB_EEENS1_32KernelTmaWarpSpecializedPingpongEEENS5_IJNSA_ILi64EEENSA_ILi128EEESG_EEEaNS5_IJNS4_6LayoutINS5_IJiNS5_IJSC_iEEEiEEENS5_IJlNS5_IJSB_SC_EEElEEEEENSJ_INS5_IJNS5_IJSG_iEEESP_iEEENS5_IJNS5_IJSG_NSA_ILi4096EEEEEENS5_IJSB_lEEElEEEEEEEEaNS5_IJlSB_lEEENS4_8TiledMMAINS4_8MMA_AtomIJNS4_4SM904GMMA6SPARSE28GMMA_64x128x64_S32S8S8_SS_TNILNS11_9SparseSelE0EEEEEENSJ_INS5_IJSB_SB_SB_EEENS5_IJNSA_ILi0EEES18_S18_EEEEENS5_IJNS4_10UnderscoreES1B_S1B_EEEEENS4_23SM90_TMA_LOAD_MULTICASTENS4_14ComposedLayoutINS4_7SwizzleILi1ELi4ELi3EEENS4_25smem_sparse_ptr_flag_bitsILi2ELi8EEENSJ_INS5_IJNS5_IJSB_NSA_ILi8EEEEEENS5_IJSC_NSA_ILi32EEEEEEEEENS5_IJNS5_IJS18_SG_EEESM_EEEEEEEvNS4_8identityENS4_13SM90_TMA_LOADENS1F_INS1G_ILi2ELi4ELi3EEENS4_18smem_ptr_flag_bitsILi8EEENSJ_INS5_IJS1K_SG_EEENS5_IJSG_SB_EEEEEEEvS1T_EENS_8epilogue10collective6detail29Sm90TmaWarpSpecializedAdapterINS24_15DefaultEpilogueIiNS5_IJSB_llEEES28_NS23_6thread17LinearCombinationIiLi1EiiLNS29_9ScaleType4KindE0ELNS_15FloatRoundStyleE2EiEENS1_15EpilogueDefaultEEEEEvvEEEEvNT_6ParamsE)
        /*0014*/ 	.word	0x00000000


	//----- nvinfo : EIATTR_MIN_STACK_SIZE
	.align		4
.L_14:
        /*0018*/ 	.byte	0x04, 0x12
        /*001a*/ 	.short	(.L_16 - .L_15)
	.align		4
.L_15:
        /*001c*/ 	.word	index@(_ZN7cutlass13device_kernelINS_4gemm6kernel13GemmUniversalIN4cute5tupleIJiiiiEEENS1_10collective13CollectiveMmaINS1_40MainloopSm90TmaGmmaWarpSpecializedSparseILi21ENS5_IJNS4_1CILi1EEENSA_ILi2EEESB_EEENS1_32KernelTmaWarpSpecializedPingpongEEENS5_IJNSA_ILi64EEENSA_ILi128EEESG_EEEaNS5_IJNS4_6LayoutINS5_IJiNS5_IJSC_iEEEiEEENS5_IJlNS5_IJSB_SC_EEElEEEEENSJ_INS5_IJNS5_IJSG_iEEESP_iEEENS5_IJNS5_IJSG_NSA_ILi4096EEEEEENS5_IJSB_lEEElEEEEEEEEaNS5_IJlSB_lEEENS4_8TiledMMAINS4_8MMA_AtomIJNS4_4SM904GMMA6SPARSE28GMMA_64x128x64_S32S8S8_SS_TNILNS11_9SparseSelE0EEEEEENSJ_INS5_IJSB_SB_SB_EEENS5_IJNSA_ILi0EEES18_S18_EEEEENS5_IJNS4_10UnderscoreES1B_S1B_EEEEENS4_23SM90_TMA_LOAD_MULTICASTENS4_14ComposedLayoutINS4_7SwizzleILi1ELi4ELi3EEENS4_25smem_sparse_ptr_flag_bitsILi2ELi8EEENSJ_INS5_IJNS5_IJSB_NSA_ILi8EEEEEENS5_IJSC_NSA_ILi32EEEEEEEEENS5_IJNS5_IJS18_SG_EEESM_EEEEEEEvNS4_8identityENS4_13SM90_TMA_LOADENS1F_INS1G_ILi2ELi4ELi3EEENS4_18smem_ptr_flag_bitsILi8EEENSJ_INS5_IJS1K_SG_EEENS5_IJSG_SB_EEEEEEEvS1T_EENS_8epilogue10collective6detail29Sm90TmaWarpSpecializedAdapterINS24_15DefaultEpilogueIiNS5_IJSB_llEEES28_NS23_6thread17LinearCombinationIiLi1EiiLNS29_9ScaleType4KindE0ELNS_15FloatRoundStyleE2EiEENS1_15EpilogueDefaultEEEEEvvEEEEvNT_6ParamsE)
        /*0020*/ 	.word	0x00000000
.L_16:


//--------------------- .nv.compat                --------------------------
	.section	.nv.compat,"",@"SHT_CUDA_COMPAT_INFO"
	.align	4
        /*0000*/ 	.byte	0x02, 0x09, 0x01, 0x00, 0x02, 0x02, 0x04, 0x00, 0x02, 0x05, 0x05, 0x00, 0x03, 0x07, 0x01, 0x01
        /*0010*/ 	.byte	0x02, 0x03, 0x01, 0x00, 0x02, 0x06, 0x01, 0x00, 0x04, 0x0b, 0x08, 0x00, 0x00, 0x00, 0x00, 0x00
        /*0020*/ 	.byte	0x00, 0x00, 0x00, 0x00


//--------------------- .nv.info._ZN7cutlass13device_kernelINS_4gemm6kernel13GemmUniversalIN4cute5tupleIJiiiiEEENS1_10collective13CollectiveMmaINS1_40MainloopSm90TmaGmmaWarpSpecializedSparseILi21ENS5_IJNS4_1CILi1EEENSA_ILi2EEESB_EEENS1_32KernelTmaWarpSpecializedPingpongEEENS5_IJNSA_ILi64EEENSA_ILi128EEESG_EEEaNS5_IJNS4_6LayoutINS5_IJiNS5_IJSC_iEEEiEEENS5_IJlNS5_IJSB_SC_EEElEEEEENSJ_INS5_IJNS5_IJSG_iEEESP_iEEENS5_IJNS5_IJSG_NSA_ILi4096EEEEEENS5_IJSB_lEEElEEEEEEEEaNS5_IJlSB_lEEENS4_8TiledMMAINS4_8MMA_AtomIJNS4_4SM904GMMA6SPARSE28GMMA_64x128x64_S32S8S8_SS_TNILNS11_9SparseSelE0EEEEEENSJ_INS5_IJSB_SB_SB_EEENS5_IJNSA_ILi0EEES18_S18_EEEEENS5_IJNS4_10UnderscoreES1B_S1B_EEEEENS4_23SM90_TMA_LOAD_MULTICASTENS4_14ComposedLayoutINS4_7SwizzleILi1ELi4ELi3EEENS4_25smem_sparse_ptr_flag_bitsILi2ELi8EEENSJ_INS5_IJNS5_IJSB_NSA_ILi8EEEEEENS5_IJSC_NSA_ILi32EEEEEEEEENS5_IJNS5_IJS18_SG_EEESM_EEEEEEEvNS4_8identityENS4_13SM90_TMA_LOADENS1F_INS1G_ILi2ELi4ELi3EEENS4_18smem_ptr_flag_bitsILi8EEENSJ_INS5_IJS1K_SG_EEENS5_IJSG_SB_EEEEEEEvS1T_EENS_8epilogue10collective6detail29Sm90TmaWarpSpecializedAdapterINS24_15DefaultEpilogueIiNS5_IJSB_llEEES28_NS23_6thread17LinearCombinationIiLi1EiiLNS29_9ScaleType4KindE0ELNS_15FloatRoundStyleE2EiEENS1_15EpilogueDefaultEEEEEvvEEEEvNT_6ParamsE --------------------------
	.section	.nv.info._ZN7cutlass13device_kernelINS_4gemm6kernel13GemmUniversalIN4cute5tupleIJiiiiEEENS1_10collective13CollectiveMmaINS1_40MainloopSm90TmaGmmaWarpSpecializedSparseILi21ENS5_IJNS4_1CILi1EEENSA_ILi2EEESB_EEENS1_32KernelTmaWarpSpecializedPingpongEEENS5_IJNSA_ILi64EEENSA_ILi128EEESG_EEEaNS5_IJNS4_6LayoutINS5_IJiNS5_IJSC_iEEEiEEENS5_IJlNS5_IJSB_SC_EEElEEEEENSJ_INS5_IJNS5_IJSG_iEEESP_iEEENS5_IJNS5_IJSG_NSA_ILi4096EEEEEENS5_IJSB_lEEElEEEEEEEEaNS5_IJlSB_lEEENS4_8TiledMMAINS4_8MMA_AtomIJNS4_4SM904GMMA6SPARSE28GMMA_64x128x64_S32S8S8_SS_TNILNS11_9SparseSelE0EEEEEENSJ_INS5_IJSB_SB_SB_EEENS5_IJNSA_ILi0EEES18_S18_EEEEENS5_IJNS4_10UnderscoreES1B_S1B_EEEEENS4_23SM90_TMA_LOAD_MULTICASTENS4_14ComposedLayoutINS4_7SwizzleILi1ELi4ELi3EEENS4_25smem_sparse_ptr_flag_bitsILi2ELi8EEENSJ_INS5_IJNS5_IJSB_NSA_ILi8EEEEEENS5_IJSC_NSA_ILi32EEEEEEEEENS5_IJNS5_IJS18_SG_EEESM_EEEEEEEvNS4_8identityENS4_13SM90_TMA_LOADENS1F_INS1G_ILi2ELi4ELi3EEENS4_18smem_ptr_flag_bitsILi8EEENSJ_INS5_IJS1K_SG_EEENS5_IJSG_SB_EEEEEEEvS1T_EENS_8epilogue10collective6detail29Sm90TmaWarpSpecializedAdapterINS24_15DefaultEpilogueIiNS5_IJSB_llEEES28_NS23_6thread17LinearCombinationIiLi1EiiLNS29_9ScaleType4KindE0ELNS_15FloatRoundStyleE2EiEENS1_15EpilogueDefaultEEEEEvvEEEEvNT_6ParamsE,"",@"SHT_CUDA_INFO"
	.sectionflags	@""
	.align	4


	//----- nvinfo : EIATTR_CUDA_API_VERSION
	.align		4
        /*0000*/ 	.byte	0x04, 0x37
        /*0002*/ 	.short	(.L_18 - .L_17)
.L_17:
        /*0004*/ 	.word	0x00000082


	//----- nvinfo : EIATTR_KPARAM_INFO
	.align		4
.L_18:
        /*0008*/ 	.byte	0x04, 0x17
        /*000a*/ 	.short	(.L_20 - .L_19)
.L_19:
        /*000c*/ 	.word	0x00000000
        /*0010*/ 	.short	0x0000
        /*0012*/ 	.short	0x0070
        /*0014*/ 	.byte	0x00, 0xf0, 0x01, 0x14


	//----- nvinfo : EIATTR_SPARSE_MMA_MASK
	.align		4
.L_20:
        /*0018*/ 	.byte	0x03, 0x50
        /*001a*/ 	.short	0x0004


	//----- nvinfo : EIATTR_MAXREG_COUNT
	.align		4
        /*001c*/ 	.byte	0x03, 0x1b
        /*001e*/ 	.short	0x00a8


	//----- nvinfo : EIATTR_NUM_BARRIERS
	.align		4
        /*0020*/ 	.byte	0x02, 0x4c
        /*0022*/ 	.byte	0x01
	.zero		1


	//----- nvinfo : EIATTR_MERCURY_ISA_VERSION
	.align		4
        /*0024*/ 	.byte	0x03, 0x5f
        /*0026*/ 	.short	0x0101


	//----- nvinfo : EIATTR_INT_WARP_WIDE_INSTR_OFFSETS
	.align		4
        /*0028*/ 	.byte	0x04, 0x31
        /*002a*/ 	.short	(.L_22 - .L_21)


	//   ....[0]....
.L_21:
        /*002c*/ 	.word	0x00000730


	//   ....[1]....
        /*0030*/ 	.word	0x00000770


	//   ....[2]....
        /*0034*/ 	.word	0x000008c0


	//   ....[3]....
        /*0038*/ 	.word	0x000008d0


	//   ....[4]....
        /*003c*/ 	.word	0x000008f0


	//   ....[5]....
        /*0040*/ 	.word	0x00000900


	//   ....[6]....
        /*0044*/ 	.word	0x00000990


	//   ....[7]....
        /*0048*/ 	.word	0x000009f0


	//----- nvinfo : EIATTR_COOP_GROUP_MASK_REGIDS
	.align		4
.L_22:
        /*004c*/ 	.byte	0x04, 0x29
        /*004e*/ 	.short	(.L_24 - .L_23)


	//   ....[0]....
.L_23:
        /*0050*/ 	.word	0xffffffff


	//   ....[1]....
        /*0054*/ 	.word	0xffffffff


	//   ....[2]....
        /*0058*/ 	.word	0xffffffff


	//   ....[3]....
        /*005c*/ 	.word	0xffffffff


	//   ....[4]....
        /*0060*/ 	.word	0xffffffff


	//   ....[5]....
        /*0064*/ 	.word	0xffffffff


	//   ....[6]....
        /*0068*/ 	.word	0xffffffff


	//----- nvinfo : EIATTR_COOP_GROUP_INSTR_OFFSETS
	.align		4
.L_24:
        /*006c*/ 	.byte	0x04, 0x28
        /*006e*/ 	.short	(.L_26 - .L_25)


	//   ....[0]....
.L_25:
        /*0070*/ 	.word	0x00000060


	//   ....[1]....
        /*0074*/ 	.word	0x00000070


	//   ....[2]....
        /*0078*/ 	.word	0x00000160


	//   ....[3]....
        /*007c*/ 	.word	0x00000550


	//   ....[4]....
        /*0080*/ 	.word	0x00000590


	//   ....[5]....
        /*0084*/ 	.word	0x00000610


	//   ....[6]....
        /*0088*/ 	.word	0x00000b50


	//----- nvinfo : EIATTR_REG_RECONFIG
	.align		4
.L_26:
        /*008c*/ 	.byte	0x01, 0x54
	.zero		2


	//----- nvinfo : EIATTR_MBARRIER_INSTR_OFFSETS
	.align		4
        /*0090*/ 	.byte	0x04, 0x39
        /*0092*/ 	.short	(.L_28 - .L_27)


	//   ....[0]....
.L_27:
        /*0094*/ 	.word	0x00000290
        /*0098*/ 	.word	0x000000ff
        /*009c*/ 	.word	0x00000000
        /*00a0*/ 	.short	0x0100
        /*00a2*/ 	.byte	0x08
	.zero		1


	//   ....[1]....
        /*00a4*/ 	.word	0x000002a0
        /*00a8*/ 	.word	0x000000ff
        /*00ac*/ 	.word	0x000000a8
        /*00b0*/ 	.short	0x0100
        /*00b2*/ 	.byte	0x08
	.zero		1


	//   ....[2]....
        /*00b4*/ 	.word	0x000002b0
        /*00b8*/ 	.word	0x000000ff
        /*00bc*/ 	.word	0x00000008
        /*00c0*/ 	.short	0x0100
        /*00c2*/ 	.byte	0x08
	.zero		1


	//   ....[3]....
        /*00c4*/ 	.word	0x000002c0
        /*00c8*/ 	.word	0x000000ff
        /*00cc*/ 	.word	0x000000b0
        /*00d0*/ 	.short	0x0100
        /*00d2*/ 	.byte	0x08
	.zero		1


	//   ....[4]....
        /*00d4*/ 	.word	0x000002d0
        /*00d8*/ 	.word	0x000000ff
        /*00dc*/ 	.word	0x00000010
        /*00e0*/ 	.short	0x0100
        /*00e2*/ 	.byte	0x08
	.zero		1


	//   ....[5]....
        /*00e4*/ 	.word	0x000002e0
        /*00e8*/ 	.word	0x000000ff
        /*00ec*/ 	.word	0x000000b8
        /*00f0*/ 	.short	0x0100
        /*00f2*/ 	.byte	0x08
	.zero		1


	//   ....[6]....
        /*00f4*/ 	.word	0x000002f0
        /*00f8*/ 	.word	0x000000ff
        /*00fc*/ 	.word	0x00000018
        /*0100*/ 	.short	0x0100
        /*0102*/ 	.byte	0x08
	.zero		1


	//   ....[7]....
        /*0104*/ 	.word	0x00000300
        /*0108*/ 	.word	0x000000ff
        /*010c*/ 	.word	0x000000c0
        /*0110*/ 	.short	0x0100
        /*0112*/ 	.byte	0x08
	.zero		1


	//   ....[8]....
        /*0114*/ 	.word	0x00000310
        /*0118*/ 	.word	0x000000ff
        /*011c*/ 	.word	0x00000020
        /*0120*/ 	.short	0x0100
        /*0122*/ 	.byte	0x08
	.zero		1


	//   ....[9]....
        /*0124*/ 	.word	0x00000320
        /*0128*/ 	.word	0x000000ff
        /*012c*/ 	.word	0x000000c8
        /*0130*/ 	.short	0x0100
        /*0132*/ 	.byte	0x08
	.zero		1


	//   ....[10]....
        /*0134*/ 	.word	0x00000330
        /*0138*/ 	.word	0x000000ff
        /*013c*/ 	.word	0x00000028
        /*0140*/ 	.short	0x0100
        /*0142*/ 	.byte	0x08
	.zero		1


	//   ....[11]....
        /*0144*/ 	.word	0x00000340
        /*0148*/ 	.word	0x000000ff
        /*014c*/ 	.word	0x000000d0
        /*0150*/ 	.short	0x0100
        /*0152*/ 	.byte	0x08
	.zero		1


	//   ....[12]....
        /*0154*/ 	.word	0x00000350
        /*0158*/ 	.word	0x000000ff
        /*015c*/ 	.word	0x00000030
        /*0160*/ 	.short	0x0100
        /*0162*/ 	.byte	0x08
	.zero		1


	//   ....[13]....
        /*0164*/ 	.word	0x00000360
        /*0168*/ 	.word	0x000000ff
        /*016c*/ 	.word	0x000000d8
        /*0170*/ 	.short	0x0100
        /*0172*/ 	.byte	0x08
	.zero		1


	//   ....[14]....
        /*0174*/ 	.word	0x00000370
        /*0178*/ 	.word	0x000000ff
        /*017c*/ 	.word	0x00000038
        /*0180*/ 	.short	0x0100
        /*0182*/ 	.byte	0x08
	.zero		1


	//   ....[15]....
        /*0184*/ 	.word	0x00000380
        /*0188*/ 	.word	0x000000ff
        /*018c*/ 	.word	0x000000e0
        /*0190*/ 	.short	0x0100
        /*0192*/ 	.byte	0x08
	.zero		1


	//   ....[16]....
        /*0194*/ 	.word	0x00000390
        /*0198*/ 	.word	0x000000ff
        /*019c*/ 	.word	0x00000040
        /*01a0*/ 	.short	0x0100
        /*01a2*/ 	.byte	0x08
	.zero		1


	//   ....[17]....
        /*01a4*/ 	.word	0x000003a0
        /*01a8*/ 	.word	0x000000ff
        /*01ac*/ 	.word	0x000000e8
        /*01b0*/ 	.short	0x0100
        /*01b2*/ 	.byte	0x08
	.zero		1


	//   ....[18]....
        /*01b4*/ 	.word	0x000003b0
        /*01b8*/ 	.word	0x000000ff
        /*01bc*/ 	.word	0x00000048
        /*01c0*/ 	.short	0x0100
        /*01c2*/ 	.byte	0x08
	.zero		1


	//   ....[19]....
        /*01c4*/ 	.word	0x000003c0
        /*01c8*/ 	.word	0x000000ff
        /*01cc*/ 	.word	0x000000f0
        /*01d0*/ 	.short	0x0100
        /*01d2*/ 	.byte	0x08
	.zero		1


	//   ....[20]....
        /*01d4*/ 	.word	0x000003d0
        /*01d8*/ 	.word	0x000000ff
        /*01dc*/ 	.word	0x00000050
        /*01e0*/ 	.short	0x0100
        /*01e2*/ 	.byte	0x08
	.zero		1


	//   ....[21]....
        /*01e4*/ 	.word	0x000003e0
        /*01e8*/ 	.word	0x000000ff
        /*01ec*/ 	.word	0x000000f8
        /*01f0*/ 	.short	0x0100
        /*01f2*/ 	.byte	0x08
	.zero		1


	//   ....[22]....
        /*01f4*/ 	.word	0x000003f0
        /*01f8*/ 	.word	0x000000ff
        /*01fc*/ 	.word	0x00000058
        /*0200*/ 	.short	0x0100
        /*0202*/ 	.byte	0x08
	.zero		1


	//   ....[23]....
        /*0204*/ 	.word	0x00000400
        /*0208*/ 	.word	0x000000ff
        /*020c*/ 	.word	0x00000100
        /*0210*/ 	.short	0x0100
        /*0212*/ 	.byte	0x08
	.zero		1


	//   ....[24]....
        /*0214*/ 	.word	0x00000410
        /*0218*/ 	.word	0x000000ff
        /*021c*/ 	.word	0x00000060
        /*0220*/ 	.short	0x0100
        /*0222*/ 	.byte	0x08
	.zero		1


	//   ....[25]....
        /*0224*/ 	.word	0x00000420
        /*0228*/ 	.word	0x000000ff
        /*022c*/ 	.word	0x00000108
        /*0230*/ 	.short	0x0100
        /*0232*/ 	.byte	0x08
	.zero		1


	//   ....[26]....
        /*0234*/ 	.word	0x00000430
        /*0238*/ 	.word	0x000000ff
        /*023c*/ 	.word	0x00000068
        /*0240*/ 	.short	0x0100
        /*0242*/ 	.byte	0x08
	.zero		1


	//   ....[27]....
        /*0244*/ 	.word	0x00000440
        /*0248*/ 	.word	0x000000ff
        /*024c*/ 	.word	0x00000110
        /*0250*/ 	.short	0x0100
        /*0252*/ 	.byte	0x08
	.zero		1


	//   ....[28]....
        /*0254*/ 	.word	0x00000450
        /*0258*/ 	.word	0x000000ff
        /*025c*/ 	.word	0x00000070
        /*0260*/ 	.short	0x0100
        /*0262*/ 	.byte	0x08
	.zero		1


	//   ....[29]....
        /*0264*/ 	.word	0x00000460
        /*0268*/ 	.word	0x000000ff
        /*026c*/ 	.word	0x00000118
        /*0270*/ 	.short	0x0100
        /*0272*/ 	.byte	0x08
	.zero		1


	//   ....[30]....
        /*0274*/ 	.word	0x00000470
        /*0278*/ 	.word	0x000000ff
        /*027c*/ 	.word	0x00000078
        /*0280*/ 	.short	0x0100
        /*0282*/ 	.byte	0x08
	.zero		1


	//   ....[31]....
        /*0284*/ 	.word	0x00000480
        /*0288*/ 	.word	0x000000ff
        /*028c*/ 	.word	0x00000120
        /*0290*/ 	.short	0x0100
        /*0292*/ 	.byte	0x08
	.zero		1


	//   ....[32]....
        /*0294*/ 	.word	0x00000490
        /*0298*/ 	.word	0x000000ff
        /*029c*/ 	.word	0x00000080
        /*02a0*/ 	.short	0x0100
        /*02a2*/ 	.byte	0x08
	.zero		1


	//   ....[33]....
        /*02a4*/ 	.word	0x000004a0
        /*02a8*/ 	.word	0x000000ff
        /*02ac*/ 	.word	0x00000128
        /*02b0*/ 	.short	0x0100
        /*02b2*/ 	.byte	0x08
	.zero		1


	//   ....[34]....
        /*02b4*/ 	.word	0x000004b0
        /*02b8*/ 	.word	0x000000ff
        /*02bc*/ 	.word	0x00000088
        /*02c0*/ 	.short	0x0100
        /*02c2*/ 	.byte	0x08
	.zero		1


	//   ....[35]....
        /*02c4*/ 	.word	0x000004c0
        /*02c8*/ 	.word	0x000000ff
        /*02cc*/ 	.word	0x00000130
        /*02d0*/ 	.short	0x0100
        /*02d2*/ 	.byte	0x08
	.zero		1


	//   ....[36]....
        /*02d4*/ 	.word	0x000004d0
        /*02d8*/ 	.word	0x000000ff
        /*02dc*/ 	.word	0x00000090
        /*02e0*/ 	.short	0x0100
        /*02e2*/ 	.byte	0x08
	.zero		1


	//   ....[37]....
        /*02e4*/ 	.word	0x000004e0
        /*02e8*/ 	.word	0x000000ff
        /*02ec*/ 	.word	0x00000138
        /*02f0*/ 	.short	0x0100
        /*02f2*/ 	.byte	0x08
	.zero		1


	//   ....[38]....
        /*02f4*/ 	.word	0x000004f0
        /*02f8*/ 	.word	0x000000ff
        /*02fc*/ 	.word	0x00000098
        /*0300*/ 	.short	0x0100
        /*0302*/ 	.byte	0x08
	.zero		1


	//   ....[39]....
        /*0304*/ 	.word	0x00000500
        /*0308*/ 	.word	0x000000ff
        /*030c*/ 	.word	0x00000140
        /*0310*/ 	.short	0x0100
        /*0312*/ 	.byte	0x08
	.zero		1


	//   ....[40]....
        /*0314*/ 	.word	0x00000510
        /*0318*/ 	.word	0x000000ff
        /*031c*/ 	.word	0x000000a0
        /*0320*/ 	.short	0x0100
        /*0322*/ 	.byte	0x08
	.zero		1


	//   ....[41]....
        /*0324*/ 	.word	0x00000520
        /*0328*/ 	.word	0x000000ff
        /*032c*/ 	.word	0x00000148
        /*0330*/ 	.short	0x0100
        /*0332*/ 	.byte	0x08
	.zero		1


	//   ....[42]....
        /*0334*/ 	.word	0x00000a20
        /*0338*/ 	.word	0x000000ff
        /*033c*/ 	.word	0x00000180
        /*0340*/ 	.short	0x0100
        /*0342*/ 	.byte	0x08
	.zero		1


	//   ....[43]....
        /*0344*/ 	.word	0x00000ab0
        /*0348*/ 	.word	0x000000ff
        /*034c*/ 	.word	0x00000188
        /*0350*/ 	.short	0x0100
        /*0352*/ 	.byte	0x08
	.zero		1


	//   ....[44]....
        /*0354*/ 	.word	0x00000ad0
        /*0358*/ 	.word	0x000000ff
        /*035c*/ 	.word	0x00000160
        /*0360*/ 	.short	0x0100
        /*0362*/ 	.byte	0x09
	.zero		1


	//   ....[45]....
        /*0364*/ 	.word	0x00000ae0
        /*0368*/ 	.word	0x000000ff
        /*036c*/ 	.word	0x00000168
        /*0370*/ 	.short	0x0100
        /*0372*/ 	.byte	0x09
	.zero		1


	//   ....[46]....
        /*0374*/ 	.word	0x00000af0
        /*0378*/ 	.word	0x000000ff
        /*037c*/ 	.word	0x00000170
        /*0380*/ 	.short	0x0100
        /*0382*/ 	.byte	0x09
	.zero		1


	//   ....[47]....
        /*0384*/ 	.word	0x00000b00
        /*0388*/ 	.word	0x000000ff
        /*038c*/ 	.word	0x00000178
        /*0390*/ 	.short	0x0100
        /*0392*/ 	.byte	0x09
	.zero		1


	//   ....[48]....
        /*0394*/ 	.word	0x00001990
        /*0398*/ 	.word	0x000000ff
        /*039c*/ 	.word	0xfffffff8
        /*03a0*/ 	.short	0x010a
        /*03a2*/ 	.byte	0x0c
	.zero		1


	//   ....[49]....
        /*03a4*/ 	.word	0x00001c60
        /*03a8*/ 	.word	0x000000ff
        /*03ac*/ 	.word	0x00000000
        /*03b0*/ 	.short	0x010a
        /*03b2*/ 	.byte	0x08
	.zero		1


	//   ....[50]....
        /*03b4*/ 	.word	0x00001ca0
        /*03b8*/ 	.word	0x000000ff
        /*03bc*/ 	.word	0x00000000
        /*03c0*/ 	.short	0x010a
        /*03c2*/ 	.byte	0x08
	.zero		1


	//   ....[51]....
        /*03c4*/ 	.word	0x00001de0
        /*03c8*/ 	.word	0x00000015
        /*03cc*/ 	.word	0x00000000
        /*03d0*/ 	.short	0x0101
        /*03d2*/ 	.byte	0x3f
	.zero		1


	//   ....[52]....
        /*03d4*/ 	.word	0x00001f60
        /*03d8*/ 	.word	0x00000014
        /*03dc*/ 	.word	0x00000000
        /*03e0*/ 	.short	0x0101
        /*03e2*/ 	.byte	0x15
	.zero		1


	//   ....[53]....
        /*03e4*/ 	.word	0x00001fb0
        /*03e8*/ 	.word	0x000000ff
        /*03ec*/ 	.word	0x00000008
        /*03f0*/ 	.short	0x010a
        /*03f2*/ 	.byte	0x0c
	.zero		1


	//   ....[54]....
        /*03f4*/ 	.word	0x00006be0
        /*03f8*/ 	.word	0x00000004
        /*03fc*/ 	.word	0x00000000
        /*0400*/ 	.short	0x0101
        /*0402*/ 	.byte	0x15
	.zero		1


	//   ....[55]....
        /*0404*/ 	.word	0x00007550
        /*0408*/ 	.word	0x00000014
        /*040c*/ 	.word	0x000000a8
        /*0410*/ 	.short	0x010a
        /*0412*/ 	.byte	0x3f
	.zero		1


	//   ....[56]....
        /*0414*/ 	.word	0x00007a10
        /*0418*/ 	.word	0x0000000a
        /*041c*/ 	.word	0x00000188
        /*0420*/ 	.short	0x0101
        /*0422*/ 	.byte	0x3f
	.zero		1


	//   ....[57]....
        /*0424*/ 	.word	0x00008130
        /*0428*/ 	.word	0x00000005
        /*042c*/ 	.word	0x00000000
        /*0430*/ 	.short	0x010a
        /*0432*/ 	.byte	0x3f
	.zero		1


	//   ....[58]....
        /*0434*/ 	.word	0x000081b0
        /*0438*/ 	.word	0x00000007
        /*043c*/ 	.word	0x00000000
        /*0440*/ 	.short	0x010a
        /*0442*/ 	.byte	0x3f
	.zero		1


	//   ....[59]....
        /*0444*/ 	.word	0x00008240
        /*0448*/ 	.word	0x00000006
        /*044c*/ 	.word	0x00000000
        /*0450*/ 	.short	0x010a
        /*0452*/ 	.byte	0x3f
	.zero		1


	//   ....[60]....
        /*0454*/ 	.word	0x000082d0
        /*0458*/ 	.word	0x00000009
        /*045c*/ 	.word	0x00000000
        /*0460*/ 	.short	0x010a
        /*0462*/ 	.byte	0x3f
	.zero		1


	//   ....[61]....
        /*0464*/ 	.word	0x00008360
        /*0468*/ 	.word	0x00000006
        /*046c*/ 	.word	0x00000000
        /*0470*/ 	.short	0x010a
        /*0472*/ 	.byte	0x3f
	.zero		1


	//   ....[62]....
        /*0474*/ 	.word	0x000083f0
        /*0478*/ 	.word	0x00000009
        /*047c*/ 	.word	0x00000000
        /*0480*/ 	.short	0x010a
        /*0482*/ 	.byte	0x3f
	.zero		1


	//   ....[63]....
        /*0484*/ 	.word	0x00008480
        /*0488*/ 	.word	0x00000006
        /*048c*/ 	.word	0x00000000
        /*0490*/ 	.short	0x010a
        /*0492*/ 	.byte	0x3f
	.zero		1


	//   ....[64]....
        /*0494*/ 	.word	0x00008510
        /*0498*/ 	.word	0x00000009
        /*049c*/ 	.word	0x00000000
        /*04a0*/ 	.short	0x010a
        /*04a2*/ 	.byte	0x3f
	.zero		1


	//   ....[65]....
        /*04a4*/ 	.word	0x000085a0
        /*04a8*/ 	.word	0x00000006
        /*04ac*/ 	.word	0x00000000
        /*04b0*/ 	.short	0x010a
        /*04b2*/ 	.byte	0x3f
	.zero		1


	//   ....[66]....
        /*04b4*/ 	.word	0x00008630
        /*04b8*/ 	.word	0x00000009
        /*04bc*/ 	.word	0x00000000
        /*04c0*/ 	.short	0x010a
        /*04c2*/ 	.byte	0x3f
	.zero		1


	//   ....[67]....
        /*04c4*/ 	.word	0x000086c0
        /*04c8*/ 	.word	0x00000006
        /*04cc*/ 	.word	0x00000000
        /*04d0*/ 	.short	0x010a
        /*04d2*/ 	.byte	0x3f
	.zero		1


	//   ....[68]....
        /*04d4*/ 	.word	0x00008750
        /*04d8*/ 	.word	0x00000009
        /*04dc*/ 	.word	0x00000000
        /*04e0*/ 	.short	0x010a
        /*04e2*/ 	.byte	0x3f
	.zero		1


	//   ....[69]....
        /*04e4*/ 	.word	0x000087e0
        /*04e8*/ 	.word	0x00000006
        /*04ec*/ 	.word	0x00000000
        /*04f0*/ 	.short	0x010a
        /*04f2*/ 	.byte	0x3f
	.zero		1


	//   ....[70]....
        /*04f4*/ 	.word	0x00008870
        /*04f8*/ 	.word	0x00000009
        /*04fc*/ 	.word	0x00000000
        /*0500*/ 	.short	0x010a
        /*0502*/ 	.byte	0x3f
	.zero		1


	//   ....[71]....
        /*0504*/ 	.word	0x00008900
        /*0508*/ 	.word	0x00000006
        /*050c*/ 	.word	0x00000000
        /*0510*/ 	.short	0x010a
        /*0512*/ 	.byte	0x3f
	.zero		1


	//   ....[72]....
        /*0514*/ 	.word	0x00008990
        /*0518*/ 	.word	0x00000009
        /*051c*/ 	.word	0x00000000
        /*0520*/ 	.short	0x010a
        /*0522*/ 	.byte	0x3f
	.zero		1


	//   ....[73]....
        /*0524*/ 	.word	0x00008a20
        /*0528*/ 	.word	0x00000006
        /*052c*/ 	.word	0x00000000
        /*0530*/ 	.short	0x010a
        /*0532*/ 	.byte	0x3f
	.zero		1


	//   ....[74]....
        /*0534*/ 	.word	0x00008ab0
        /*0538*/ 	.word	0x00000009
        /*053c*/ 	.word	0x00000000
        /*0540*/ 	.short	0x010a
        /*0542*/ 	.byte	0x3f
	.zero		1


	//   ....[75]....
        /*0544*/ 	.word	0x00008b40
        /*0548*/ 	.word	0x00000008
        /*054c*/ 	.word	0x00000000
        /*0550*/ 	.short	0x010a
        /*0552*/ 	.byte	0x3f
	.zero		1


	//   ....[76]....
        /*0554*/ 	.word	0x00008bd0
        /*0558*/ 	.word	0x0000000b
        /*055c*/ 	.word	0x00000000
        /*0560*/ 	.short	0x010a
        /*0562*/ 	.byte	0x3f
	.zero		1


	//   ....[77]....
        /*0564*/ 	.word	0x00008c60
        /*0568*/ 	.word	0x00000003
        /*056c*/ 	.word	0x00000000
        /*0570*/ 	.short	0x010a
        /*0572*/ 	.byte	0x3f
	.zero		1


	//   ....[78]....
        /*0574*/ 	.word	0x00008cd0
        /*0578*/ 	.word	0x00000014
        /*057c*/ 	.word	0xfffffff8
        /*0580*/ 	.short	0x010a
        /*0582*/ 	.byte	0x3f
	.zero		1


	//   ....[79]....
        /*0584*/ 	.word	0x00008d30
        /*0588*/ 	.word	0x00000016
        /*058c*/ 	.word	0x00000000
        /*0590*/ 	.short	0x010a
        /*0592*/ 	.byte	0x3f
	.zero		1


	//   ....[80]....
        /*0594*/ 	.word	0x00008d90
        /*0598*/ 	.word	0x00000014
        /*059c*/ 	.word	0x00000008
        /*05a0*/ 	.short	0x010a
        /*05a2*/ 	.byte	0x3f
	.zero		1


	//   ....[81]....
        /*05a4*/ 	.word	0x00008e60
        /*05a8*/ 	.word	0x00000014
        /*05ac*/ 	.word	0x000000a8
        /*05b0*/ 	.short	0x010a
        /*05b2*/ 	.byte	0x3f
	.zero		1


	//   ....[82]....
        /*05b4*/ 	.word	0x00008f40
        /*05b8*/ 	.word	0x00000005
        /*05bc*/ 	.word	0x00000000
        /*05c0*/ 	.short	0x010a
        /*05c2*/ 	.byte	0x3f
	.zero		1


	//   ....[83]....
        /*05c4*/ 	.word	0x00008f90
        /*05c8*/ 	.word	0x00000007
        /*05cc*/ 	.word	0x00000000
        /*05d0*/ 	.short	0x010a
        /*05d2*/ 	.byte	0x3f
	.zero		1


	//   ....[84]....
        /*05d4*/ 	.word	0x00008fe0
        /*05d8*/ 	.word	0x00000006
        /*05dc*/ 	.word	0x00000000
        /*05e0*/ 	.short	0x010a
        /*05e2*/ 	.byte	0x3f
	.zero		1


	//   ....[85]....
        /*05e4*/ 	.word	0x00009030
        /*05e8*/ 	.word	0x00000009
        /*05ec*/ 	.word	0x00000000
        /*05f0*/ 	.short	0x010a
        /*05f2*/ 	.byte	0x3f
	.zero		1


	//   ....[86]....
        /*05f4*/ 	.word	0x00009080
        /*05f8*/ 	.word	0x00000006
        /*05fc*/ 	.word	0x00000000
        /*0600*/ 	.short	0x010a
        /*0602*/ 	.byte	0x3f
	.zero		1


	//   ....[87]....
        /*0604*/ 	.word	0x000090d0
        /*0608*/ 	.word	0x00000009
        /*060c*/ 	.word	0x00000000
        /*0610*/ 	.short	0x010a
        /*0612*/ 	.byte	0x3f
	.zero		1


	//   ....[88]....
        /*0614*/ 	.word	0x00009120
        /*0618*/ 	.word	0x00000006
        /*061c*/ 	.word	0x00000000
        /*0620*/ 	.short	0x010a
        /*0622*/ 	.byte	0x3f
	.zero		1


	//   ....[89]....
        /*0624*/ 	.word	0x00009170
        /*0628*/ 	.word	0x00000009
        /*062c*/ 	.word	0x00000000
        /*0630*/ 	.short	0x010a
        /*0632*/ 	.byte	0x3f
	.zero		1


	//   ....[90]....
        /*0634*/ 	.word	0x000091c0
        /*0638*/ 	.word	0x00000006
        /*063c*/ 	.word	0x00000000
        /*0640*/ 	.short	0x010a
        /*0642*/ 	.byte	0x3f
	.zero		1


	//   ....[91]....
        /*0644*/ 	.word	0x00009210
        /*0648*/ 	.word	0x00000009
        /*064c*/ 	.word	0x00000000
        /*0650*/ 	.short	0x010a
        /*0652*/ 	.byte	0x3f
	.zero		1


	//   ....[92]....
        /*0654*/ 	.word	0x00009260
        /*0658*/ 	.word	0x00000006
        /*065c*/ 	.word	0x00000000
        /*0660*/ 	.short	0x010a
        /*0662*/ 	.byte	0x3f
	.zero		1


	//   ....[93]....
        /*0664*/ 	.word	0x000092b0
        /*0668*/ 	.word	0x00000009
        /*066c*/ 	.word	0x00000000
        /*0670*/ 	.short	0x010a
        /*0672*/ 	.byte	0x3f
	.zero		1


	//   ....[94]....
        /*0674*/ 	.word	0x00009300
        /*0678*/ 	.word	0x00000006
        /*067c*/ 	.word	0x00000000
        /*0680*/ 	.short	0x010a
        /*0682*/ 	.byte	0x3f
	.zero		1


	//   ....[95]....
        /*0684*/ 	.word	0x00009350
        /*0688*/ 	.word	0x00000009
        /*068c*/ 	.word	0x00000000
        /*0690*/ 	.short	0x010a
        /*0692*/ 	.byte	0x3f
	.zero		1


	//   ....[96]....
        /*0694*/ 	.word	0x000093a0
        /*0698*/ 	.word	0x00000006
        /*069c*/ 	.word	0x00000000
        /*06a0*/ 	.short	0x010a
        /*06a2*/ 	.byte	0x3f
	.zero		1


	//   ....[97]....
        /*06a4*/ 	.word	0x000093f0
        /*06a8*/ 	.word	0x00000009
        /*06ac*/ 	.word	0x00000000
        /*06b0*/ 	.short	0x010a
        /*06b2*/ 	.byte	0x3f
	.zero		1


	//   ....[98]....
        /*06b4*/ 	.word	0x00009440
        /*06b8*/ 	.word	0x00000006
        /*06bc*/ 	.word	0x00000000
        /*06c0*/ 	.short	0x010a
        /*06c2*/ 	.byte	0x3f
	.zero		1


	//   ....[99]....
        /*06c4*/ 	.word	0x00009490
        /*06c8*/ 	.word	0x00000009
        /*06cc*/ 	.word	0x00000000
        /*06d0*/ 	.short	0x010a
        /*06d2*/ 	.byte	0x3f
	.zero		1


	//   ....[100]....
        /*06d4*/ 	.word	0x000094e0
        /*06d8*/ 	.word	0x00000008
        /*06dc*/ 	.word	0x00000000
        /*06e0*/ 	.short	0x010a
        /*06e2*/ 	.byte	0x3f
	.zero		1


	//   ....[101]....
        /*06e4*/ 	.word	0x00009530
        /*06e8*/ 	.word	0x0000000b
        /*06ec*/ 	.word	0x00000000
        /*06f0*/ 	.short	0x010a
        /*06f2*/ 	.byte	0x3f
	.zero		1


	//----- nvinfo : EIATTR_NUM_MBARRIERS
	.align		4
.L_28:
        /*06f4*/ 	.byte	0x03, 0x38
        /*06f6*/ 	.short	0x0030


	//----- nvinfo : EIATTR_EXIT_INSTR_OFFSETS
	.align		4
        /*06f8*/ 	.byte	0x04, 0x1c
        /*06fa*/ 	.short	(.L_30 - .L_29)


	//   ....[0]....
.L_29:
        /*06fc*/ 	.word	0x000015c0


	//   ....[1]....
        /*0700*/ 	.word	0x00001620


	//   ....[2]....
        /*0704*/ 	.word	0x000071f0


	//   ....[3]....
        /*0708*/ 	.word	0x00007220


	//   ....[4]....
        /*070c*/ 	.word	0x00008cb0


	//----- nvinfo : EIATTR_MAX_THREADS
	.align		4
.L_30:
        /*0710*/ 	.byte	0x04, 0x05
        /*0712*/ 	.short	(.L_32 - .L_31)
.L_31:
        /*0714*/ 	.word	0x00000180
        /*0718*/ 	.word	0x00000001
        /*071c*/ 	.word	0x00000001


	//----- nvinfo : EIATTR_CRS_STACK_SIZE
	.align		4
.L_32:
        /*0720*/ 	.byte	0x04, 0x1e
        /*0722*/ 	.short	(.L_34 - .L_33)
.L_33:
        /*0724*/ 	.word	0x00000000


	//----- nvinfo : EIATTR_CBANK_PARAM_SIZE
	.align		4
.L_34:
        /*0728*/ 	.byte	0x03, 0x19
        /*072a*/ 	.short	0x0570


	//----- nvinfo : EIATTR_PARAM_CBANK
	.align		4
        /*072c*/ 	.byte	0x04, 0x0a
        /*072e*/ 	.short	(.L_36 - .L_35)
	.align		4
.L_35:
        /*0730*/ 	.word	index@(.nv.constant0._ZN7cutlass13device_kernelINS_4gemm6kernel13GemmUniversalIN4cute5tupleIJiiiiEEENS1_10collective13CollectiveMmaINS1_40MainloopSm90TmaGmmaWarpSpecializedSparseILi21ENS5_IJNS4_1CILi1EEENSA_ILi2EEESB_EEENS1_32KernelTmaWarpSpecializedPingpongEEENS5_IJNSA_ILi64EEENSA_ILi128EEESG_EEEaNS5_IJNS4_6LayoutINS5_IJiNS5_IJSC_iEEEiEEENS5_IJlNS5_IJSB_SC_EEElEEEEENSJ_INS5_IJNS5_IJSG_iEEESP_iEEENS5_IJNS5_IJSG_NSA_ILi4096EEEEEENS5_IJSB_lEEElEEEEEEEEaNS5_IJlSB_lEEENS4_8TiledMMAINS4_8MMA_AtomIJNS4_4SM904GMMA6SPARSE28GMMA_64x128x64_S32S8S8_SS_TNILNS11_9SparseSelE0EEEEEENSJ_INS5_IJSB_SB_SB_EEENS5_IJNSA_ILi0EEES18_S18_EEEEENS5_IJNS4_10UnderscoreES1B_S1B_EEEEENS4_23SM90_TMA_LOAD_MULTICASTENS4_14ComposedLayoutINS4_7SwizzleILi1ELi4ELi3EEENS4_25smem_sparse_ptr_flag_bitsILi2ELi8EEENSJ_INS5_IJNS5_IJSB_NSA_ILi8EEEEEENS5_IJSC_NSA_ILi32EEEEEEEEENS5_IJNS5_IJS18_SG_EEESM_EEEEEEEvNS4_8identityENS4_13SM90_TMA_LOADENS1F_INS1G_ILi2ELi4ELi3EEENS4_18smem_ptr_flag_bitsILi8EEENSJ_INS5_IJS1K_SG_EEENS5_IJSG_SB_EEEEEEEvS1T_EENS_8epilogue10collective6detail29Sm90TmaWarpSpecializedAdapterINS24_15DefaultEpilogueIiNS5_IJSB_llEEES28_NS23_6thread17LinearCombinationIiLi1EiiLNS29_9ScaleType4KindE0ELNS_15FloatRoundStyleE2EiEENS1_15EpilogueDefaultEEEEEvvEEEEvNT_6ParamsE)
        /*0734*/ 	.short	0x0210
        /*0736*/ 	.short	0x0570


	//----- nvinfo : EIATTR_SW_WAR
	.align		4
.L_36:
        /*0738*/ 	.byte	0x04, 0x36
        /*073a*/ 	.short	(.L_38 - .L_37)
.L_37:
        /*073c*/ 	.word	0x00000008
.L_38:


//--------------------- .nv.callgraph             --------------------------
	.section	.nv.callgraph,"",@"SHT_CUDA_CALLGRAPH"
	.align	4
	.sectionentsize	8
	.align		4
        /*0000*/ 	.word	0x00000000
	.align		4
        /*0004*/ 	.word	0xffffffff
	.align		4
        /*0008*/ 	.word	0x00000000
	.align		4
        /*000c*/ 	.word	0xfffffffe
	.align		4
        /*0010*/ 	.word	0x00000000
	.align		4
        /*0014*/ 	.word	0xfffffffd
	.align		4
        /*0018*/ 	.word	0x00000000
	.align		4
        /*001c*/ 	.word	0xfffffffc


//--------------------- .nv.constant4             --------------------------
	.section	.nv.constant4,"a",@progbits
	.align	8
	.align		8
.nv.constant4:
        /*0000*/ 	.dword	_ZN39_INTERNAL_02d949ba_4_k_cu_bfd7b87f_27924cuda3std3__45__cpo5beginE
	.align		8
        /*0008*/ 	.dword	_ZN39_INTERNAL_02d949ba_4_k_cu_bfd7b87f_27924cuda3std3__45__cpo3endE
	.align		8
        /*0010*/ 	.dword	_ZN39_INTERNAL_02d949ba_4_k_cu_bfd7b87f_27924cuda3std3__45__cpo6cbeginE
	.align		8
        /*0018*/ 	.dword	_ZN39_INTERNAL_02d949ba_4_k_cu_bfd7b87f_27924cuda3std3__45__cpo4cendE
	.align		8
        /*0020*/ 	.dword	_ZN39_INTERNAL_02d949ba_4_k_cu_bfd7b87f_27924cuda3std3__441_GLOBAL__N__02d949ba_4_k_cu_bfd7b87f_27926ignoreE
	.align		8
        /*0028*/ 	.dword	_ZN39_INTERNAL_02d949ba_4_k_cu_bfd7b87f_27924cuda3std3__419piecewise_constructE
	.align		8
        /*0030*/ 	.dword	_ZN39_INTERNAL_02d949ba_4_k_cu_bfd7b87f_27924cuda3std3__48in_placeE
	.align		8
        /*0038*/ 	.dword	_ZN39_INTERNAL_02d949ba_4_k_cu_bfd7b87f_27924cuda3std6ranges3__45__cpo4swapE
	.align		8
        /*0040*/ 	.dword	_ZN39_INTERNAL_02d949ba_4_k_cu_bfd7b87f_27924cuda3std6ranges3__45__cpo9iter_moveE
	.align		8
        /*0048*/ 	.dword	_ZN39_INTERNAL_02d949ba_4_k_cu_bfd7b87f_27924cute7productE
	.align		8
        /*0050*/ 	.dword	_ZN39_INTERNAL_02d949ba_4_k_cu_bfd7b87f_27924cute1_E


//--------------------- .text._ZN7cutlass13device_kernelINS_4gemm6kernel13GemmUniversalIN4cute5tupleIJiiiiEEENS1_10collective13CollectiveMmaINS1_40MainloopSm90TmaGmmaWarpSpecializedSparseILi21ENS5_IJNS4_1CILi1EEENSA_ILi2EEESB_EEENS1_32KernelTmaWarpSpecializedPingpongEEENS5_IJNSA_ILi64EEENSA_ILi128EEESG_EEEaNS5_IJNS4_6LayoutINS5_IJiNS5_IJSC_iEEEiEEENS5_IJlNS5_IJSB_SC_EEElEEEEENSJ_INS5_IJNS5_IJSG_iEEESP_iEEENS5_IJNS5_IJSG_NSA_ILi4096EEEEEENS5_IJSB_lEEElEEEEEEEEaNS5_IJlSB_lEEENS4_8TiledMMAINS4_8MMA_AtomIJNS4_4SM904GMMA6SPARSE28GMMA_64x128x64_S32S8S8_SS_TNILNS11_9SparseSelE0EEEEEENSJ_INS5_IJSB_SB_SB_EEENS5_IJNSA_ILi0EEES18_S18_EEEEENS5_IJNS4_10UnderscoreES1B_S1B_EEEEENS4_23SM90_TMA_LOAD_MULTICASTENS4_14ComposedLayoutINS4_7SwizzleILi1ELi4ELi3EEENS4_25smem_sparse_ptr_flag_bitsILi2ELi8EEENSJ_INS5_IJNS5_IJSB_NSA_ILi8EEEEEENS5_IJSC_NSA_ILi32EEEEEEEEENS5_IJNS5_IJS18_SG_EEESM_EEEEEEEvNS4_8identityENS4_13SM90_TMA_LOADENS1F_INS1G_ILi2ELi4ELi3EEENS4_18smem_ptr_flag_bitsILi8EEENSJ_INS5_IJS1K_SG_EEENS5_IJSG_SB_EEEEEEEvS1T_EENS_8epilogue10collective6detail29Sm90TmaWarpSpecializedAdapterINS24_15DefaultEpilogueIiNS5_IJSB_llEEES28_NS23_6thread17LinearCombinationIiLi1EiiLNS29_9ScaleType4KindE0ELNS_15FloatRoundStyleE2EiEENS1_15EpilogueDefaultEEEEEvvEEEEvNT_6ParamsE --------------------------
	.section	.text._ZN7cutlass13device_kernelINS_4gemm6kernel13GemmUniversalIN4cute5tupleIJiiiiEEENS1_10collective13CollectiveMmaINS1_40MainloopSm90TmaGmmaWarpSpecializedSparseILi21ENS5_IJNS4_1CILi1EEENSA_ILi2EEESB_EEENS1_32KernelTmaWarpSpecializedPingpongEEENS5_IJNSA_ILi64EEENSA_ILi128EEESG_EEEaNS5_IJNS4_6LayoutINS5_IJiNS5_IJSC_iEEEiEEENS5_IJlNS5_IJSB_SC_EEElEEEEENSJ_INS5_IJNS5_IJSG_iEEESP_iEEENS5_IJNS5_IJSG_NSA_ILi4096EEEEEENS5_IJSB_lEEElEEEEEEEEaNS5_IJlSB_lEEENS4_8TiledMMAINS4_8MMA_AtomIJNS4_4SM904GMMA6SPARSE28GMMA_64x128x64_S32S8S8_SS_TNILNS11_9SparseSelE0EEEEEENSJ_INS5_IJSB_SB_SB_EEENS5_IJNSA_ILi0EEES18_S18_EEEEENS5_IJNS4_10UnderscoreES1B_S1B_EEEEENS4_23SM90_TMA_LOAD_MULTICASTENS4_14ComposedLayoutINS4_7SwizzleILi1ELi4ELi3EEENS4_25smem_sparse_ptr_flag_bitsILi2ELi8EEENSJ_INS5_IJNS5_IJSB_NSA_ILi8EEEEEENS5_IJSC_NSA_ILi32EEEEEEEEENS5_IJNS5_IJS18_SG_EEESM_EEEEEEEvNS4_8identityENS4_13SM90_TMA_LOADENS1F_INS1G_ILi2ELi4ELi3EEENS4_18smem_ptr_flag_bitsILi8EEENSJ_INS5_IJS1K_SG_EEENS5_IJSG_SB_EEEEEEEvS1T_EENS_8epilogue10collective6detail29Sm90TmaWarpSpecializedAdapterINS24_15DefaultEpilogueIiNS5_IJSB_llEEES28_NS23_6thread17LinearCombinationIiLi1EiiLNS29_9ScaleType4KindE0ELNS_15FloatRoundStyleE2EiEENS1_15EpilogueDefaultEEEEEvvEEEEvNT_6ParamsE,"ax",@progbits
	.align	128
.text._ZN7cutlass13device_kernelINS_4gemm6kernel13GemmUniversalIN4cute5tupleIJiiiiEEENS1_10collective13CollectiveMmaINS1_40MainloopSm90TmaGmmaWarpSpecializedSparseILi21ENS5_IJNS4_1CILi1EEENSA_ILi2EEESB_EEENS1_32KernelTmaWarpSpecializedPingpongEEENS5_IJNSA_ILi64EEENSA_ILi128EEESG_EEEaNS5_IJNS4_6LayoutINS5_IJiNS5_IJSC_iEEEiEEENS5_IJlNS5_IJSB_SC_EEElEEEEENSJ_INS5_IJNS5_IJSG_iEEESP_iEEENS5_IJNS5_IJSG_NSA_ILi4096EEEEEENS5_IJSB_lEEElEEEEEEEEaNS5_IJlSB_lEEENS4_8TiledMMAINS4_8MMA_AtomIJNS4_4SM904GMMA6SPARSE28GMMA_64x128x64_S32S8S8_SS_TNILNS11_9SparseSelE0EEEEEENSJ_INS5_IJSB_SB_SB_EEENS5_IJNSA_ILi0EEES18_S18_EEEEENS5_IJNS4_10UnderscoreES1B_S1B_EEEEENS4_23SM90_TMA_LOAD_MULTICASTENS4_14ComposedLayoutINS4_7SwizzleILi1ELi4ELi3EEENS4_25smem_sparse_ptr_flag_bitsILi2ELi8EEENSJ_INS5_IJNS5_IJSB_NSA_ILi8EEEEEENS5_IJSC_NSA_ILi32EEEEEEEEENS5_IJNS5_IJS18_SG_EEESM_EEEEEEEvNS4_8identityENS4_13SM90_TMA_LOADENS1F_INS1G_ILi2ELi4ELi3EEENS4_18smem_ptr_flag_bitsILi8EEENSJ_INS5_IJS1K_SG_EEENS5_IJSG_SB_EEEEEEEvS1T_EENS_8epilogue10collective6detail29Sm90TmaWarpSpecializedAdapterINS24_15DefaultEpilogueIiNS5_IJSB_llEEES28_NS23_6thread17LinearCombinationIiLi1EiiLNS29_9ScaleType4KindE0ELNS_15FloatRoundStyleE2EiEENS1_15EpilogueDefaultEEEEEvvEEEEvNT_6ParamsE:
        .type           _ZN7cutlass13device_kernelINS_4gemm6kernel13GemmUniversalIN4cute5tupleIJiiiiEEENS1_10collective13CollectiveMmaINS1_40MainloopSm90TmaGmmaWarpSpecializedSparseILi21ENS5_IJNS4_1CILi1EEENSA_ILi2EEESB_EEENS1_32KernelTmaWarpSpecializedPingpongEEENS5_IJNSA_ILi64EEENSA_ILi128EEESG_EEEaNS5_IJNS4_6LayoutINS5_IJiNS5_IJSC_iEEEiEEENS5_IJlNS5_IJSB_SC_EEElEEEEENSJ_INS5_IJNS5_IJSG_iEEESP_iEEENS5_IJNS5_IJSG_NSA_ILi4096EEEEEENS5_IJSB_lEEElEEEEEEEEaNS5_IJlSB_lEEENS4_8TiledMMAINS4_8MMA_AtomIJNS4_4SM904GMMA6SPARSE28GMMA_64x128x64_S32S8S8_SS_TNILNS11_9SparseSelE0EEEEEENSJ_INS5_IJSB_SB_SB_EEENS5_IJNSA_ILi0EEES18_S18_EEEEENS5_IJNS4_10UnderscoreES1B_S1B_EEEEENS4_23SM90_TMA_LOAD_MULTICASTENS4_14ComposedLayoutINS4_7SwizzleILi1ELi4ELi3EEENS4_25smem_sparse_ptr_flag_bitsILi2ELi8EEENSJ_INS5_IJNS5_IJSB_NSA_ILi8EEEEEENS5_IJSC_NSA_ILi32EEEEEEEEENS5_IJNS5_IJS18_SG_EEESM_EEEEEEEvNS4_8identityENS4_13SM90_TMA_LOADENS1F_INS1G_ILi2ELi4ELi3EEENS4_18smem_ptr_flag_bitsILi8EEENSJ_INS5_IJS1K_SG_EEENS5_IJSG_SB_EEEEEEEvS1T_EENS_8epilogue10collective6detail29Sm90TmaWarpSpecializedAdapterINS24_15DefaultEpilogueIiNS5_IJSB_llEEES28_NS23_6thread17LinearCombinationIiLi1EiiLNS29_9ScaleType4KindE0ELNS_15FloatRoundStyleE2EiEENS1_15EpilogueDefaultEEEEEvvEEEEvNT_6ParamsE,@function
        .size           _ZN7cutlass13device_kernelINS_4gemm6kernel13GemmUniversalIN4cute5tupleIJiiiiEEENS1_10collective13CollectiveMmaINS1_40MainloopSm90TmaGmmaWarpSpecializedSparseILi21ENS5_IJNS4_1CILi1EEENSA_ILi2EEESB_EEENS1_32KernelTmaWarpSpecializedPingpongEEENS5_IJNSA_ILi64EEENSA_ILi128EEESG_EEEaNS5_IJNS4_6LayoutINS5_IJiNS5_IJSC_iEEEiEEENS5_IJlNS5_IJSB_SC_EEElEEEEENSJ_INS5_IJNS5_IJSG_iEEESP_iEEENS5_IJNS5_IJSG_NSA_ILi4096EEEEEENS5_IJSB_lEEElEEEEEEEEaNS5_IJlSB_lEEENS4_8TiledMMAINS4_8MMA_AtomIJNS4_4SM904GMMA6SPARSE28GMMA_64x128x64_S32S8S8_SS_TNILNS11_9SparseSelE0EEEEEENSJ_INS5_IJSB_SB_SB_EEENS5_IJNSA_ILi0EEES18_S18_EEEEENS5_IJNS4_10UnderscoreES1B_S1B_EEEEENS4_23SM90_TMA_LOAD_MULTICASTENS4_14ComposedLayoutINS4_7SwizzleILi1ELi4ELi3EEENS4_25smem_sparse_ptr_flag_bitsILi2ELi8EEENSJ_INS5_IJNS5_IJSB_NSA_ILi8EEEEEENS5_IJSC_NSA_ILi32EEEEEEEEENS5_IJNS5_IJS18_SG_EEESM_EEEEEEEvNS4_8identityENS4_13SM90_TMA_LOADENS1F_INS1G_ILi2ELi4ELi3EEENS4_18smem_ptr_flag_bitsILi8EEENSJ_INS5_IJS1K_SG_EEENS5_IJSG_SB_EEEEEEEvS1T_EENS_8epilogue10collective6detail29Sm90TmaWarpSpecializedAdapterINS24_15DefaultEpilogueIiNS5_IJSB_llEEES28_NS23_6thread17LinearCombinationIiLi1EiiLNS29_9ScaleType4KindE0ELNS_15FloatRoundStyleE2EiEENS1_15EpilogueDefaultEEEEEvvEEEEvNT_6ParamsE,(.L_x_227 - _ZN7cutlass13device_kernelINS_4gemm6kernel13GemmUniversalIN4cute5tupleIJiiiiEEENS1_10collective13CollectiveMmaINS1_40MainloopSm90TmaGmmaWarpSpecializedSparseILi21ENS5_IJNS4_1CILi1EEENSA_ILi2EEESB_EEENS1_32KernelTmaWarpSpecializedPingpongEEENS5_IJNSA_ILi64EEENSA_ILi128EEESG_EEEaNS5_IJNS4_6LayoutINS5_IJiNS5_IJSC_iEEEiEEENS5_IJlNS5_IJSB_SC_EEElEEEEENSJ_INS5_IJNS5_IJSG_iEEESP_iEEENS5_IJNS5_IJSG_NSA_ILi4096EEEEEENS5_IJSB_lEEElEEEEEEEEaNS5_IJlSB_lEEENS4_8TiledMMAINS4_8MMA_AtomIJNS4_4SM904GMMA6SPARSE28GMMA_64x128x64_S32S8S8_SS_TNILNS11_9SparseSelE0EEEEEENSJ_INS5_IJSB_SB_SB_EEENS5_IJNSA_ILi0EEES18_S18_EEEEENS5_IJNS4_10UnderscoreES1B_S1B_EEEEENS4_23SM90_TMA_LOAD_MULTICASTENS4_14ComposedLayoutINS4_7SwizzleILi1ELi4ELi3EEENS4_25smem_sparse_ptr_flag_bitsILi2ELi8EEENSJ_INS5_IJNS5_IJSB_NSA_ILi8EEEEEENS5_IJSC_NSA_ILi32EEEEEEEEENS5_IJNS5_IJS18_SG_EEESM_EEEEEEEvNS4_8identityENS4_13SM90_TMA_LOADENS1F_INS1G_ILi2ELi4ELi3EEENS4_18smem_ptr_flag_bitsILi8EEENSJ_INS5_IJS1K_SG_EEENS5_IJSG_SB_EEEEEEEvS1T_EENS_8epilogue10collective6detail29Sm90TmaWarpSpecializedAdapterINS24_15DefaultEpilogueIiNS5_IJSB_llEEES28_NS23_6thread17LinearCombinationIiLi1EiiLNS29_9ScaleType4KindE0ELNS_15FloatRoundStyleE2EiEENS1_15EpilogueDefaultEEEEEvvEEEEvNT_6ParamsE)
        .other          _ZN7cutlass13device_kernelINS_4gemm6kernel13GemmUniversalIN4cute5tupleIJiiiiEEENS1_10collective13CollectiveMmaINS1_40MainloopSm90TmaGmmaWarpSpecializedSparseILi21ENS5_IJNS4_1CILi1EEENSA_ILi2EEESB_EEENS1_32KernelTmaWarpSpecializedPingpongEEENS5_IJNSA_ILi64EEENSA_ILi128EEESG_EEEaNS5_IJNS4_6LayoutINS5_IJiNS5_IJSC_iEEEiEEENS5_IJlNS5_IJSB_SC_EEElEEEEENSJ_INS5_IJNS5_IJSG_iEEESP_iEEENS5_IJNS5_IJSG_NSA_ILi4096EEEEEENS5_IJSB_lEEElEEEEEEEEaNS5_IJlSB_lEEENS4_8TiledMMAINS4_8MMA_AtomIJNS4_4SM904GMMA6SPARSE28GMMA_64x128x64_S32S8S8_SS_TNILNS11_9SparseSelE0EEEEEENSJ_INS5_IJSB_SB_SB_EEENS5_IJNSA_ILi0EEES18_S18_EEEEENS5_IJNS4_10UnderscoreES1B_S1B_EEEEENS4_23SM90_TMA_LOAD_MULTICASTENS4_14ComposedLayoutINS4_7SwizzleILi1ELi4ELi3EEENS4_25smem_sparse_ptr_flag_bitsILi2ELi8EEENSJ_INS5_IJNS5_IJSB_NSA_ILi8EEEEEENS5_IJSC_NSA_ILi32EEEEEEEEENS5_IJNS5_IJS18_SG_EEESM_EEEEEEEvNS4_8identityENS4_13SM90_TMA_LOADENS1F_INS1G_ILi2ELi4ELi3EEENS4_18smem_ptr_flag_bitsILi8EEENSJ_INS5_IJS1K_SG_EEENS5_IJSG_SB_EEEEEEEvS1T_EENS_8epilogue10collective6detail29Sm90TmaWarpSpecializedAdapterINS24_15DefaultEpilogueIiNS5_IJSB_llEEES28_NS23_6thread17LinearCombinationIiLi1EiiLNS29_9ScaleType4KindE0ELNS_15FloatRoundStyleE2EiEENS1_15EpilogueDefaultEEEEEvvEEEEvNT_6ParamsE,@"STO_CUDA_ENTRY STV_DEFAULT"
_ZN7cutlass13device_kernelINS_4gemm6kernel13GemmUniversalIN4cute5tupleIJiiiiEEENS1_10collective13CollectiveMmaINS1_40MainloopSm90TmaGmmaWarpSpecializedSparseILi21ENS5_IJNS4_1CILi1EEENSA_ILi2EEESB_EEENS1_32KernelTmaWarpSpecializedPingpongEEENS5_IJNSA_ILi64EEENSA_ILi128EEESG_EEEaNS5_IJNS4_6LayoutINS5_IJiNS5_IJSC_iEEEiEEENS5_IJlNS5_IJSB_SC_EEElEEEEENSJ_INS5_IJNS5_IJSG_iEEESP_iEEENS5_IJNS5_IJSG_NSA_ILi4096EEEEEENS5_IJSB_lEEElEEEEEEEEaNS5_IJlSB_lEEENS4_8TiledMMAINS4_8MMA_AtomIJNS4_4SM904GMMA6SPARSE28GMMA_64x128x64_S32S8S8_SS_TNILNS11_9SparseSelE0EEEEEENSJ_INS5_IJSB_SB_SB_EEENS5_IJNSA_ILi0EEES18_S18_EEEEENS5_IJNS4_10UnderscoreES1B_S1B_EEEEENS4_23SM90_TMA_LOAD_MULTICASTENS4_14ComposedLayoutINS4_7SwizzleILi1ELi4ELi3EEENS4_25smem_sparse_ptr_flag_bitsILi2ELi8EEENSJ_INS5_IJNS5_IJSB_NSA_ILi8EEEEEENS5_IJSC_NSA_ILi32EEEEEEEEENS5_IJNS5_IJS18_SG_EEESM_EEEEEEEvNS4_8identityENS4_13SM90_TMA_LOADENS1F_INS1G_ILi2ELi4ELi3EEENS4_18smem_ptr_flag_bitsILi8EEENSJ_INS5_IJS1K_SG_EEENS5_IJSG_SB_EEEEEEEvS1T_EENS_8epilogue10collective6detail29Sm90TmaWarpSpecializedAdapterINS24_15DefaultEpilogueIiNS5_IJSB_llEEES28_NS23_6thread17LinearCombinationIiLi1EiiLNS29_9ScaleType4KindE0ELNS_15FloatRoundStyleE2EiEENS1_15EpilogueDefaultEEEEEvvEEEEvNT_6ParamsE:
[----:B------:R-:W-:Y:S01]  /*0000*/  LDC R1, c[0x0][0x28] ;  /* 0x00000a00ff017b82 */ /* 0x000fe20000000800 */
[----:B------:R-:W0:Y:S01]  /*0010*/  S2R R10, SR_TID.X ;  /* 0x00000000000a7919 */ /* 0x000e220000002100 */
[----:B------:R-:W-:Y:S01]  /*0020*/  ELECT P0, URZ, PT ;  /* 0x00000000003f782f */ /* 0x000fe20003800000 */
[----:B------:R-:W-:Y:S01]  /*0030*/  BSSY B0, `(.L_x_0) ;  /* 0x0000012000007945 */ /* 0x000fe20003800000 */
[--C-:B0-----:R-:W-:Y:S02]  /*0040*/  SHF.R.U32.HI R0, RZ, 0x5, R10.reuse ;  /* 0x00000005ff007819 */ /* 0x101fe4000001160a */
[----:B------:R-:W-:-:S03]  /*0050*/  SHF.R.U32.HI R4, RZ, 0x7, R10 ;  /* 0x00000007ff047819 */ /* 0x000fc6000001160a */
[----:B------:R-:W0:Y:S04]  /*0060*/  SHFL.IDX PT, R2, R0, RZ, 0x1f ;  /* 0x00001fff00027589 */ /* 0x000e2800000e0000 */
[----:B------:R1:W2:Y:S01]  /*0070*/  SHFL.IDX PT, R5, R4, RZ, 0x1f ;  /* 0x00001fff04057589 */ /* 0x0002a200000e0000 */
[----:B0-----:R-:W-:-:S13]  /*0080*/  ISETP.NE.OR P0, PT, R2, RZ, !P0 ;  /* 0x000000ff0200720c */ /* 0x001fda0004705670 */
[----:B-12---:R-:W-:Y:S05]  /*0090*/  @P0 BRA `(.L_x_1) ;  /* 0x00000000002c0947 */ /* 0x006fea0003800000 */
[----:B------:R-:W-:Y:S02]  /*00a0*/  ULDC.64 UR4, c[0x0][0x198] ;  /* 0x0000660000047ab9 */ /* 0x000fe40000000a00 */
[----:B------:R-:W-:Y:S02]  /*00b0*/  UIADD3 UR6, UP0, UR4, 0xf0, URZ ;  /* 0x000000f004067890 */ /* 0x000fe4000ff1e03f */
[----:B------:R-:W-:Y:S02]  /*00c0*/  UIADD3 UR8, UP1, UR4, 0x1f0, URZ ;  /* 0x000001f004087890 */ /* 0x000fe4000ff3e03f */
[----:B------:R-:W-:Y:S02]  /*00d0*/  UIADD3 UR4, UP2, UR4, 0x2f0, URZ ;  /* 0x000002f004047890 */ /* 0x000fe4000ff5e03f */
[----:B------:R-:W-:Y:S02]  /*00e0*/  UIADD3.X UR7, URZ, UR5, URZ, UP0, !UPT ;  /* 0x000000053f077290 */ /* 0x000fe400087fe43f */
[----:B------:R-:W-:-:S02]  /*00f0*/  UIADD3.X UR9, URZ, UR5, URZ, UP1, !UPT ;  /* 0x000000053f097290 */ /* 0x000fc40008ffe43f */
[----:B------:R-:W-:-:S05]  /*0100*/  UIADD3.X UR5, URZ, UR5, URZ, UP2, !UPT ;  /* 0x000000053f057290 */ /* 0x000fca00097fe43f */
[----:B------:R0:W-:Y:S02]  /*0110*/  UTMACCTL.PF [UR6] ;  /* 0x00000000060079b9 */ /* 0x0001e40008040000 */
[----:B------:R0:W-:Y:S02]  /*0120*/  UTMACCTL.PF [UR8] ;  /* 0x00000000080079b9 */ /* 0x0001e40008040000 */
[----:B------:R0:W-:Y:S02]  /*0130*/  UTMACCTL.PF [UR4] ;  /* 0x00000000040079b9 */ /* 0x0001e40008040000 */
[----:B0-----:R-:W-:Y:S01]  /*0140*/  NOP ;  /* 0x0000000000007918 */ /* 0x001fe20000000000 */
.L_x_1:
[----:B------:R-:W-:Y:S05]  /*0150*/  BSYNC B0 ;  /* 0x0000000000007941 */ /* 0x000fea0003800000 */
.L_x_0:
[----:B------:R-:W0:Y:S01]  /*0160*/  SHFL.IDX PT, R6, R0, RZ, 0x1f ;  /* 0x00001fff00067589 */ /* 0x000e2200000e0000 */
[----:B------:R-:W-:Y:S02]  /*0170*/  SHF.R.S32.HI R3, RZ, 0x1f, R10 ;  /* 0x0000001fff037819 */ /* 0x000fe4000001140a */
[----:B0-----:R-:W-:-:S13]  /*0180*/  ISETP.NE.AND P0, PT, R6, RZ, PT ;  /* 0x000000ff0600720c */ /* 0x001fda0003f05270 */
[----:B------:R-:W-:Y:S05]  /*0190*/  @P0 BRA `(.L_x_2) ;  /* 0x0000000000ec0947 */ /* 0x000fea0003800000 */
[----:B------:R-:W-:Y:S01]  /*01a0*/  ELECT P0, URZ, PT ;  /* 0x00000000003f782f */ /* 0x000fe20003800000 */
[----:B------:R-:W-:-:S12]  /*01b0*/  BSSY B0, `(.L_x_2) ;  /* 0x0000039000007945 */ /* 0x000fd80003800000 */
[----:B------:R-:W-:Y:S05]  /*01c0*/  @!P0 BRA `(.L_x_3) ;  /* 0x0000000000dc8947 */ /* 0x000fea0003800000 */
[----:B------:R-:W0:Y:S01]  /*01d0*/  S2UR UR8, SR_CgaCtaId ;  /* 0x00000000000879c3 */ /* 0x000e220000008800 */
[----:B------:R-:W-:Y:S01]  /*01e0*/  UMOV UR4, 0x400 ;  /* 0x0000040000047882 */ /* 0x000fe20000000000 */
[----:B------:R-:W-:Y:S01]  /*01f0*/  UMOV UR5, 0x1 ;  /* 0x0000000100057882 */ /* 0x000fe20000000000 */
[----:B------:R-:W-:Y:S02]  /*0200*/  UMOV UR6, 0x2 ;  /* 0x0000000200067882 */ /* 0x000fe40000000000 */
[----:B------:R-:W-:-:S04]  /*0210*/  UIADD3 UR6, -UR6, 0x100000, URZ ;  /* 0x0010000006067890 */ /* 0x000fc8000fffe13f */
[----:B------:R-:W-:Y:S02]  /*0220*/  USHF.L.U32 UR7, UR6, 0xb, URZ ;  /* 0x0000000b06077899 */ /* 0x000fe4000800063f */
[----:B------:R-:W-:Y:S02]  /*0230*/  USHF.L.U32 UR6, UR6, 0x1, URZ ;  /* 0x0000000106067899 */ /* 0x000fe4000800063f */
[----:B0-----:R-:W-:Y:S02]  /*0240*/  ULEA UR8, UR8, UR4, 0x18 ;  /* 0x0000000408087291 */ /* 0x001fe4000f8ec03f */
[----:B------:R-:W-:-:S04]  /*0250*/  UIADD3 UR4, -UR5, 0x100000, URZ ;  /* 0x0010000005047890 */ /* 0x000fc8000fffe13f */
[----:B------:R-:W-:Y:S02]  /*0260*/  USHF.L.U32 UR5, UR4, 0xb, URZ ;  /* 0x0000000b04057899 */ /* 0x000fe4000800063f */
[----:B------:R-:W-:Y:S01]  /*0270*/  USHF.L.U32 UR4, UR4, 0x1, URZ ;  /* 0x0000000104047899 */ /* 0x000fe2000800063f */
[----:B------:R-:W0:Y:S11]  /*0280*/  FENCE.VIEW.ASYNC.S ;  /* 0x00000000000073c6 */ /* 0x000e360000000000 */
[----:B0-----:R0:W1:Y:S01]  /*0290*/  SYNCS.EXCH.64 URZ, [UR8], UR4 ;  /* 0x00000004083f75b2 */ /* 0x0010620008000100 */
[----:B------:R0:W2:Y:S01]  /*02a0*/  SYNCS.EXCH.64 URZ, [UR8+0xa8], UR6 ;  /* 0x0000a806083f75b2 */ /* 0x0000a20008000100 */
[----:B------:R0:W3:Y:S01]  /*02b0*/  SYNCS.EXCH.64 URZ, [UR8+0x8], UR4 ;  /* 0x00000804083f75b2 */ /* 0x0000e20008000100 */
[----:B------:R0:W4:Y:S01]  /*02c0*/  SYNCS.EXCH.64 URZ, [UR8+0xb0], UR6 ;  /* 0x0000b006083f75b2 */ /* 0x0001220008000100 */
[----:B------:R0:W0:Y:S01]  /*02d0*/  SYNCS.EXCH.64 URZ, [UR8+0x10], UR4 ;  /* 0x00001004083f75b2 */ /* 0x0000220008000100 */
        /* <DEDUP_REMOVED lines=37> */
[----:B-1234-:R-:W-:Y:S01]  /*0530*/  NOP ;  /* 0x0000000000007918 */ /* 0x01efe20000000000 */
.L_x_3:
[----:B0-----:R-:W-:Y:S05]  /*0540*/  BSYNC B0 ;  /* 0x0000000000007941 */ /* 0x001fea0003800000 */
.L_x_2:
[----:B------:R-:W0:Y:S01]  /*0550*/  SHFL.IDX PT, R12, R0, RZ, 0x1f ;  /* 0x00001fff000c7589 */ /* 0x000e2200000e0000 */
[----:B------:R-:W-:Y:S01]  /*0560*/  LEA.HI R3, R3, R10, RZ, 0x7 ;  /* 0x0000000a03037211 */ /* 0x000fe200078f38ff */
[----:B------:R-:W1:Y:S01]  /*0570*/  S2UR UR13, SR_CTAID.X ;  /* 0x00000000000d79c3 */ /* 0x000e620000002500 */
[----:B------:R-:W-:Y:S01]  /*0580*/  ELECT P0, URZ, PT ;  /* 0x00000000003f782f */ /* 0x000fe20003800000 */
[----:B------:R-:W2:Y:S01]  /*0590*/  SHFL.IDX PT, R9, R0, RZ, 0x1f ;  /* 0x00001fff00097589 */ /* 0x000ea200000e0000 */
[----:B------:R-:W-:Y:S02]  /*05a0*/  LOP3.LUT R3, R3, 0xffffff80, RZ, 0xc0, !PT ;  /* 0xffffff8003037812 */ /* 0x000fe400078ec0ff */
[----:B------:R-:W-:Y:S01]  /*05b0*/  ELECT P1, URZ, PT ;  /* 0x00000000003f782f */ /* 0x000fe20003820000 */
[----:B------:R-:W-:Y:S01]  /*05c0*/  NOP ;  /* 0x0000000000007918 */ /* 0x000fe20000000000 */
[----:B------:R-:W3:Y:S01]  /*05d0*/  S2R R16, SR_CTAID.Y ;  /* 0x0000000000107919 */ /* 0x000ee20000002600 */
[----:B------:R-:W-:Y:S01]  /*05e0*/  ULDC UR4, c[0x0][0x150] ;  /* 0x0000540000047ab9 */ /* 0x000fe20000000800 */
[----:B------:R-:W-:Y:S01]  /*05f0*/  IMAD.IADD R11, R10, 0x1, -R3 ;  /* 0x000000010a0b7824 */ /* 0x000fe200078e0a03 */
[----:B------:R-:W4:Y:S01]  /*0600*/  LDC R25, c[0x0][0x148] ;  /* 0x00005200ff197b82 */ /* 0x000f220000000800 */
[----:B------:R3:W5:Y:S01]  /*0610*/  SHFL.IDX PT, R13, R4, RZ, 0x1f ;  /* 0x00001fff040d7589 */ /* 0x00076200000e0000 */
[----:B------:R-:W-:Y:S01]  /*0620*/  UMOV UR11, 0x80 ;  /* 0x00000080000b7882 */ /* 0x000fe20000000000 */
[----:B------:R-:W-:Y:S01]  /*0630*/  NOP ;  /* 0x0000000000007918 */ /* 0x000fe20000000000 */
[----:B------:R-:W-:Y:S01]  /*0640*/  SHF.R.S32.HI R24, RZ, 0x1f, R11 ;  /* 0x0000001fff187819 */ /* 0x000fe2000001140b */
[C---:B------:R-:W-:Y:S01]  /*0650*/  VIADD R40, R5.reuse, 0xffffffff ;  /* 0xffffffff05287836 */ /* 0x040fe20000000000 */
[----:B------:R-:W-:-:S02]  /*0660*/  ISETP.NE.AND P2, PT, R5, RZ, PT ;  /* 0x000000ff0500720c */ /* 0x000fc40003f45270 */
[----:B------:R-:W-:Y:S02]  /*0670*/  LEA.HI R3, R24, R11, RZ, 0x3 ;  /* 0x0000000b18037211 */ /* 0x000fe400078f18ff */
[----:B------:R-:W-:Y:S02]  /*0680*/  ISETP.GE.U32.AND P5, PT, R40, 0x2, PT ;  /* 0x000000022800780c */ /* 0x000fe40003fa6070 */
[--C-:B------:R-:W-:Y:S02]  /*0690*/  SHF.R.S32.HI R7, RZ, 0x3, R3.reuse ;  /* 0x00000003ff077819 */ /* 0x100fe40000011403 */
[----:B0-----:R-:W-:Y:S02]  /*06a0*/  ISETP.NE.OR P0, PT, R12, RZ, !P0 ;  /* 0x000000ff0c00720c */ /* 0x001fe40004705670 */
[----:B------:R-:W-:Y:S01]  /*06b0*/  SHF.R.S32.HI R8, RZ, 0x1f, R3 ;  /* 0x0000001fff087819 */ /* 0x000fe20000011403 */
[----:B------:R-:W0:Y:S01]  /*06c0*/  LDC R12, c[0x0][0x140] ;  /* 0x00005000ff0c7b82 */ /* 0x000e220000000800 */
[----:B--2---:R-:W-:-:S02]  /*06d0*/  ISETP.NE.OR P1, PT, R9, RZ, !P1 ;  /* 0x000000ff0900720c */ /* 0x004fc40004f25670 */
[----:B------:R-:W-:Y:S02]  /*06e0*/  LEA.HI R8, R8, R7, RZ, 0x2 ;  /* 0x0000000708087211 */ /* 0x000fe400078f10ff */
[----:B-1----:R-:W-:Y:S02]  /*06f0*/  I2FP.F32.U32 R0, UR13 ;  /* 0x0000000d00007c45 */ /* 0x002fe40008201000 */
[----:B------:R-:W-:Y:S01]  /*0700*/  LOP3.LUT R8, R8, 0xfffffffc, RZ, 0xc0, !PT ;  /* 0xfffffffc08087812 */ /* 0x000fe200078ec0ff */
[----:B------:R-:W1:Y:S01]  /*0710*/  LDC R9, c[0x0][0x144] ;  /* 0x00005100ff097b82 */ /* 0x000e620000000800 */
[----:B------:R-:W-:Y:S01]  /*0720*/  SHF.R.S32.HI R3, RZ, 0x1f, R2 ;  /* 0x0000001fff037819 */ /* 0x000fe20000011402 */
[----:B------:R-:W-:Y:S01]  /*0730*/  VOTEU.ALL UP0, P0 ;  /* 0x00000000003f7886 */ /* 0x000fe20000000000 */
[----:B------:R-:W-:Y:S01]  /*0740*/  FMUL R0, R0, UR4 ;  /* 0x0000000400007c20 */ /* 0x000fe20008400000 */
[----:B---3--:R-:W-:Y:S01]  /*0750*/  I2FP.F32.U32 R4, R16 ;  /* 0x0000001000047245 */ /* 0x008fe20000201000 */
[----:B------:R-:W-:Y:S01]  /*0760*/  ULDC UR4, c[0x0][0x154] ;  /* 0x0000550000047ab9 */ /* 0x000fe20000000800 */
[----:B------:R-:W-:Y:S01]  /*0770*/  VOTEU.ALL UP1, P1 ;  /* 0x00000000003f7886 */ /* 0x000fe20000820000 */
[----:B------:R-:W-:Y:S01]  /*0780*/  IMAD.IADD R8, R7, 0x1, -R8 ;  /* 0x0000000107087824 */ /* 0x000fe200078e0a08 */
[----:B------:R-:W2:Y:S01]  /*0790*/  @!UP0 S2UR UR7, SR_CgaCtaId ;  /* 0x00000000000789c3 */ /* 0x000ea20000008800 */
[----:B------:R-:W-:Y:S01]  /*07a0*/  SHF.R.S32.HI R7, RZ, 0x1f, R6 ;  /* 0x0000001fff077819 */ /* 0x000fe20000011406 */
[----:B------:R-:W-:Y:S01]  /*07b0*/  FMUL R4, R4, UR4 ;  /* 0x0000000404047c20 */ /* 0x000fe20008400000 */
[----:B------:R-:W-:Y:S01]  /*07c0*/  LEA.HI R3, R3, R2, RZ, 0x2 ;  /* 0x0000000203037211 */ /* 0x000fe200078f10ff */
[----:B------:R-:W3:Y:S01]  /*07d0*/  F2I.U32.TRUNC.NTZ R0, R0 ;  /* 0x0000000000007305 */ /* 0x000ee2000020f000 */
[----:B------:R-:W-:Y:S01]  /*07e0*/  LEA.HI R7, R7, R6, RZ, 0x2 ;  /* 0x0000000607077211 */ /* 0x000fe200078f10ff */
[----:B------:R-:W-:Y:S01]  /*07f0*/  UMOV UR4, 0x20 ;  /* 0x0000002000047882 */ /* 0x000fe20000000000 */
[----:B------:R-:W-:Y:S01]  /*0800*/  LOP3.LUT R3, R3, 0xfffffffc, RZ, 0xc0, !PT ;  /* 0xfffffffc03037812 */ /* 0x000fe200078ec0ff */
[----:B------:R-:W5:Y:S01]  /*0810*/  @!UP1 S2UR UR10, SR_CgaCtaId ;  /* 0x00000000000a99c3 */ /* 0x000f620000008800 */
[----:B------:R-:W-:Y:S01]  /*0820*/  LOP3.LUT R7, R7, 0x3ffffffc, RZ, 0xc0, !PT ;  /* 0x3ffffffc07077812 */ /* 0x000fe200078ec0ff */
[----:B------:R-:W-:Y:S01]  /*0830*/  @!UP0 UMOV UR6, 0x400 ;  /* 0x0000040000068882 */ /* 0x000fe20000000000 */
[----:B------:R-:W-:-:S04]  /*0840*/  @!UP0 UIADD3 UR4, -UR4, 0x100000, URZ ;  /* 0x0010000004048890 */ /* 0x000fc8000fffe13f */
[----:B------:R-:W-:Y:S02]  /*0850*/  @!UP0 USHF.L.U32 UR5, UR4, 0xb, URZ ;  /* 0x0000000b04058899 */ /* 0x000fe4000800063f */
[----:B------:R-:W-:Y:S01]  /*0860*/  @!UP0 USHF.L.U32 UR4, UR4, 0x1, URZ ;  /* 0x0000000104048899 */ /* 0x000fe2000800063f */
[----:B------:R-:W4:Y:S01]  /*0870*/  F2I.U32.TRUNC.NTZ R4, R4 ;  /* 0x0000000400047305 */ /* 0x000f22000020f000 */
[----:B------:R-:W-:Y:S01]  /*0880*/  IMAD.IADD R22, R2, 0x1, -R3 ;  /* 0x0000000102167824 */ /* 0x000fe200078e0a03 */
[----:B------:R-:W-:Y:S01]  /*0890*/  @!UP1 UMOV UR9, 0x400 ;  /* 0x0000040000099882 */ /* 0x000fe20000000000 */
[----:B------:R-:W-:Y:S01]  /*08a0*/  IMAD.IADD R7, R6, 0x1, -R7 ;  /* 0x0000000106077824 */ /* 0x000fe200078e0a07 */
[----:B0-----:R-:W-:Y:S01]  /*08b0*/  ISETP.EQ.U32.AND P3, PT, R12, 0x1, PT ;  /* 0x000000010c00780c */ /* 0x001fe20003f62070 */
[----:B------:R-:W-:Y:S01]  /*08c0*/  VOTEU.ALL UP2, P1 ;  /* 0x00000000003f7886 */ /* 0x000fe20000840000 */
[----:B------:R-:W-:Y:S01]  /*08d0*/  VOTEU.ALL UP3, P1 ;  /* 0x00000000003f7886 */ /* 0x000fe20000860000 */
[----:B------:R-:W-:Y:S01]  /*08e0*/  IMAD R7, R7, 0x4, R8 ;  /* 0x0000000407077824 */ /* 0x000fe200078e0208 */
[----:B------:R-:W-:Y:S01]  /*08f0*/  VOTEU.ALL UP4, P1 ;  /* 0x00000000003f7886 */ /* 0x000fe20000880000 */
[----:B------:R-:W-:Y:S01]  /*0900*/  VOTEU.ALL UP5, P1 ;  /* 0x00000000003f7886 */ /* 0x000fe200008a0000 */
[----:B------:R-:W-:Y:S01]  /*0910*/  ISETP.NE.AND P1, PT, R22, 0x3, PT ;  /* 0x000000031600780c */ /* 0x000fe20003f25270 */
[----:B------:R-:W-:Y:S01]  /*0920*/  IMAD.SHL.U32 R12, R7, 0x4, RZ ;  /* 0x00000004070c7824 */ /* 0x000fe200078e00ff */
[----:B--2---:R-:W-:Y:S01]  /*0930*/  @!UP0 ULEA UR8, UR7, UR6, 0x18 ;  /* 0x0000000607088291 */ /* 0x004fe2000f8ec03f */
[----:B---3--:R-:W-:Y:S01]  /*0940*/  IMAD.MOV R0, RZ, RZ, -R0 ;  /* 0x000000ffff007224 */ /* 0x008fe200078e0a00 */
[----:B------:R-:W-:-:S04]  /*0950*/  @!UP1 UIADD3 UR6, -UR11, 0x100000, URZ ;  /* 0x001000000b069890 */ /* 0x000fc8000fffe13f */
[----:B------:R-:W-:Y:S02]  /*0960*/  @!UP1 USHF.L.U32 UR7, UR6, 0xb, URZ ;  /* 0x0000000b06079899 */ /* 0x000fe4000800063f */
[----:B------:R-:W-:Y:S01]  /*0970*/  @!UP1 USHF.L.U32 UR6, UR6, 0x1, URZ ;  /* 0x0000000106069899 */ /* 0x000fe2000800063f */
[----:B----4-:R-:W-:Y:S01]  /*0980*/  IMAD.MOV R26, RZ, RZ, -R4 ;  /* 0x000000ffff1a7224 */ /* 0x010fe200078e0a04 */
[----:B------:R-:W-:Y:S01]  /*0990*/  VOTEU.ALL UP0, P0 ;  /* 0x00000000003f7886 */ /* 0x000fe20000000000 */
[----:B------:R-:W-:Y:S01]  /*09a0*/  LOP3.LUT R12, R7, 0xc, R12, 0x78, !PT ;  /* 0x0000000c070c7812 */ /* 0x000fe200078e780c */
[----:B-1----:R-:W-:Y:S01]  /*09b0*/  IMAD R23, R9, R0, UR13 ;  /* 0x0000000d09177e24 */ /* 0x002fe2000f8e0200 */
[----:B------:R-:W-:Y:S01]  /*09c0*/  ISETP.EQ.OR P1, PT, R22, RZ, !P1 ;  /* 0x000000ff1600720c */ /* 0x000fe20004f22670 */
[----:B-----5:R-:W-:Y:S01]  /*09d0*/  @!UP1 ULEA UR9, UR10, UR9, 0x18 ;  /* 0x000000090a099291 */ /* 0x020fe2000f8ec03f */
[----:B------:R-:W-:Y:S01]  /*09e0*/  IMAD R3, R25, R26, R16 ;  /* 0x0000001a19037224 */ /* 0x000fe200078e0210 */
[----:B------:R-:W-:Y:S01]  /*09f0*/  VOTEU.ALL UP1, P0 ;  /* 0x00000000003f7886 */ /* 0x000fe20000020000 */
[----:B------:R-:W-:Y:S01]  /*0a00*/  LOP3.LUT P0, RZ, R11, 0x7, RZ, 0xc0, !PT ;  /* 0x000000070bff7812 */ /* 0x000fe2000780c0ff */
[----:B------:R-:W0:Y:S02]  /*0a10*/  FENCE.VIEW.ASYNC.S ;  /* 0x00000000000073c6 */ /* 0x000e240000000000 */
[----:B0-----:R0:W1:Y:S01]  /*0a20*/  @!UP0 SYNCS.EXCH.64 URZ, [UR8+0x180], UR4 ;  /* 0x00018004083f85b2 */ /* 0x0010620008000100 */
[----:B------:R-:W-:-:S02]  /*0a30*/  ISETP.EQ.AND P1, PT, R5, RZ, P1 ;  /* 0x000000ff0500720c */ /* 0x000fc40000f22270 */
[----:B------:R-:W-:Y:S02]  /*0a40*/  ISETP.NE.AND P4, PT, R3, R12, PT ;  /* 0x0000000c0300720c */ /* 0x000fe40003f85270 */
[----:B------:R-:W-:Y:S02]  /*0a50*/  ISETP.LT.U32.AND P0, PT, R12, 0x2, !P0 ;  /* 0x000000020c00780c */ /* 0x000fe40004701070 */
[----:B------:R-:W-:Y:S02]  /*0a60*/  ISETP.EQ.OR P4, PT, R23, RZ, !P4 ;  /* 0x000000ff1700720c */ /* 0x000fe40006782670 */
[----:B------:R-:W-:Y:S02]  /*0a70*/  SEL R7, RZ, 0x1, !P1 ;  /* 0x00000001ff077807 */ /* 0x000fe40004800000 */
[----:B------:R-:W-:Y:S02]  /*0a80*/  R2UR UR12, R13 ;  /* 0x000000000d0c72ca */ /* 0x000fe400000e0000 */
[----:B------:R-:W-:-:S02]  /*0a90*/  PLOP3.LUT P0, PT, P0, P4, PT, 0x80, 0x0 ;  /* 0x000000000000781c */ /* 0x000fc40000709070 */
[----:B------:R-:W-:Y:S01]  /*0aa0*/  SEL R7, R7, 0x2, P5 ;  /* 0x0000000207077807 */ /* 0x000fe20002800000 */
[----:B------:R0:W2:Y:S01]  /*0ab0*/  @!UP1 SYNCS.EXCH.64 URZ, [UR8+0x188], UR4 ;  /* 0x00018804083f95b2 */ /* 0x0000a20008000100 */
[----:B------:R-:W-:Y:S01]  /*0ac0*/  NOP ;  /* 0x0000000000007918 */ /* 0x000fe20000000000 */
[----:B------:R0:W3:Y:S01]  /*0ad0*/  @!UP2 SYNCS.EXCH.64 URZ, [UR9+0x160], UR6 ;  /* 0x00016006093fa5b2 */ /* 0x0000e20008000100 */
[----:B------:R0:W4:Y:S01]  /*0ae0*/  @!UP3 SYNCS.EXCH.64 URZ, [UR9+0x168], UR6 ;  /* 0x00016806093fb5b2 */ /* 0x0001220008000100 */
[----:B------:R0:W0:Y:S01]  /*0af0*/  @!UP4 SYNCS.EXCH.64 URZ, [UR9+0x170], UR6 ;  /* 0x00017006093fc5b2 */ /* 0x0000220008000100 */
[----:B------:R0:W0:Y:S01]  /*0b00*/  @!UP5 SYNCS.EXCH.64 URZ, [UR9+0x178], UR6 ;  /* 0x00017806093fd5b2 */ /* 0x0000220008000100 */
[----:B------:R-:W-:Y:S01]  /*0b10*/  NOP ;  /* 0x0000000000007918 */ /* 0x000fe20000000000 */
[----:B------:R-:W-:Y:S05]  /*0b20*/  @!P3 BRA `(.L_x_4) ;  /* 0x000000000008b947 */ /* 0x000fea0003800000 */
[----:B01234-:R-:W-:Y:S01]  /*0b30*/  UCGABAR_ARV ;  /* 0x00000000000079c7 */ /* 0x01ffe20008000000 */
[----:B------:R-:W-:Y:S05]  /*0b40*/  BRA `(.L_x_5) ;  /* 0x0000000000047947 */ /* 0x000fea0003800000 */
.L_x_4:
[----:B01234-:R-:W-:Y:S01]  /*0b50*/  NOP ;  /* 0x0000000000007918 */ /* 0x01ffe20000000000 */
.L_x_5:
[----:B------:R-:W-:Y:S01]  /*0b60*/  ULDC.64 UR4, c[0x0][0x698] ;  /* 0x0001a60000047ab9 */ /* 0x000fe20000000a00 */
[----:B------:R-:W-:Y:S01]  /*0b70*/  ULDC.64 UR16, c[0x0][0x208] ;  /* 0x0000820000107ab9 */ /* 0x000fe20000000a00 */
[----:B------:R-:W-:-:S04]  /*0b80*/  ISETP.NE.U32.AND P1, PT, RZ, UR4, PT ;  /* 0x00000004ff007c0c */ /* 0x000fc8000bf25070 */
[----:B------:R-:W-:-:S13]  /*0b90*/  ISETP.NE.AND.EX P1, PT, RZ, UR5, PT, P1 ;  /* 0x00000005ff007c0c */ /* 0x000fda000bf25310 */
[----:B------:R-:W-:Y:S05]  /*0ba0*/  @!P1 BRA `(.L_x_6) ;  /* 0x00000000001c9947 */ /* 0x000fea0003800000 */
[----:B------:R-:W0:Y:S02]  /*0bb0*/  LDC.64 R2, c[0x0][0x698] ;  /* 0x0001a600ff027b82 */ /* 0x000e240000000a00 */
[----:B0-----:R-:W2:Y:S02]  /*0bc0*/  LDG.E.64 R2, desc[UR16][R2.64] ;  /* 0x0000001002027981 */ /* 0x001ea4000c1e1b00 */
[----:B--2---:R-:W-:-:S04]  /*0bd0*/  ISETP.NE.U32.AND P1, PT, R2, RZ, PT ;  /* 0x000000ff0200720c */ /* 0x004fc80003f25070 */
[----:B------:R-:W-:-:S13]  /*0be0*/  ISETP.NE.AND.EX P1, PT, R3, RZ, PT, P1 ;  /* 0x000000ff0300720c */ /* 0x000fda0003f25310 */
[----:B------:R-:W-:Y:S05]  /*0bf0*/  @!P1 BRA `(.L_x_6) ;  /* 0x0000000000089947 */ /* 0x000fea0003800000 */
[----:B------:R0:W5:Y:S01]  /*0c00*/  LD.E R13, desc[UR16][R2.64] ;  /* 0x00000010020d7980 */ /* 0x000162000c101900 */
[----:B------:R-:W-:Y:S05]  /*0c10*/  BRA `(.L_x_7) ;  /* 0x0000000000207947 */ /* 0x000fea0003800000 */
.L_x_6:
[----:B------:R-:W-:Y:S02]  /*0c20*/  ULDC.64 UR4, c[0x0][0x688] ;  /* 0x0001a20000047ab9 */ /* 0x000fe40000000a00 */
[----:B------:R-:W-:-:S04]  /*0c30*/  ISETP.NE.U32.AND P1, PT, RZ, UR4, PT ;  /* 0x00000004ff007c0c */ /* 0x000fc8000bf25070 */
[----:B------:R-:W-:-:S13]  /*0c40*/  ISETP.NE.AND.EX P1, PT, RZ, UR5, PT, P1 ;  /* 0x00000005ff007c0c */ /* 0x000fda000bf25310 */
[----:B------:R-:W-:Y:S05]  /*0c50*/  @!P1 BRA `(.L_x_8) ;  /* 0x00000000000c9947 */ /* 0x000fea0003800000 */
[----:B------:R-:W0:Y:S02]  /*0c60*/  LDC.64 R2, c[0x0][0x688] ;  /* 0x0001a200ff027b82 */ /* 0x000e240000000a00 */
[----:B0-----:R1:W5:Y:S01]  /*0c70*/  LDG.E R13, desc[UR16][R2.64] ;  /* 0x00000010020d7981 */ /* 0x001362000c1e1900 */
[----:B------:R-:W-:Y:S05]  /*0c80*/  BRA `(.L_x_7) ;  /* 0x0000000000047947 */ /* 0x000fea0003800000 */
.L_x_8:
[----:B------:R-:W2:Y:S02]  /*0c90*/  LDC R13, c[0x0][0x680] ;  /* 0x0001a000ff0d7b82 */ /* 0x000ea40000000800 */
.L_x_7:
[----:B------:R-:W-:Y:S02]  /*0ca0*/  ULDC.64 UR4, c[0x0][0x6a0] ;  /* 0x0001a80000047ab9 */ /* 0x000fe40000000a00 */
[----:B------:R-:W-:-:S04]  /*0cb0*/  ISETP.NE.U32.AND P1, PT, RZ, UR4, PT ;  /* 0x00000004ff007c0c */ /* 0x000fc8000bf25070 */
[----:B------:R-:W-:-:S13]  /*0cc0*/  ISETP.NE.AND.EX P1, PT, RZ, UR5, PT, P1 ;  /* 0x00000005ff007c0c */ /* 0x000fda000bf25310 */
[----:B------:R-:W-:Y:S05]  /*0cd0*/  @!P1 BRA `(.L_x_9) ;  /* 0x00000000001c9947 */ /* 0x000fea0003800000 */
[----:B01----:R-:W0:Y:S02]  /*0ce0*/  LDC.64 R2, c[0x0][0x6a0] ;  /* 0x0001a800ff027b82 */ /* 0x003e240000000a00 */
[----:B0-----:R-:W3:Y:S02]  /*0cf0*/  LDG.E.64 R2, desc[UR16][R2.64] ;  /* 0x0000001002027981 */ /* 0x001ee4000c1e1b00 */
[----:B---3--:R-:W-:-:S04]  /*0d00*/  ISETP.NE.U32.AND P1, PT, R2, RZ, PT ;  /* 0x000000ff0200720c */ /* 0x008fc80003f25070 */
[----:B------:R-:W-:-:S13]  /*0d10*/  ISETP.NE.AND.EX P1, PT, R3, RZ, PT, P1 ;  /* 0x000000ff0300720c */ /* 0x000fda0003f25310 */
[----:B------:R-:W-:Y:S05]  /*0d20*/  @!P1 BRA `(.L_x_9) ;  /* 0x0000000000089947 */ /* 0x000fea0003800000 */
[----:B------:R0:W5:Y:S01]  /*0d30*/  LD.E R14, desc[UR16][R2.64] ;  /* 0x00000010020e7980 */ /* 0x000162000c101900 */
[----:B------:R-:W-:Y:S05]  /*0d40*/  BRA `(.L_x_10) ;  /* 0x0000000000207947 */ /* 0x000fea0003800000 */
.L_x_9:
[----:B------:R-:W-:Y:S02]  /*0d50*/  ULDC.64 UR4, c[0x0][0x690] ;  /* 0x0001a40000047ab9 */ /* 0x000fe40000000a00 */
[----:B------:R-:W-:-:S04]  /*0d60*/  ISETP.NE.U32.AND P1, PT, RZ, UR4, PT ;  /* 0x00000004ff007c0c */ /* 0x000fc8000bf25070 */
[----:B------:R-:W-:-:S13]  /*0d70*/  ISETP.NE.AND.EX P1, PT, RZ, UR5, PT, P1 ;  /* 0x00000005ff007c0c */ /* 0x000fda000bf25310 */
[----:B------:R-:W-:Y:S05]  /*0d80*/  @!P1 BRA `(.L_x_11) ;  /* 0x00000000000c9947 */ /* 0x000fea0003800000 */
[----:B------:R-:W3:Y:S02]  /*0d90*/  LDC.64 R14, c[0x0][0x690] ;  /* 0x0001a400ff0e7b82 */ /* 0x000ee40000000a00 */
[----:B---3--:R3:W5:Y:S01]  /*0da0*/  LDG.E R14, desc[UR16][R14.64] ;  /* 0x000000100e0e7981 */ /* 0x008762000c1e1900 */
[----:B------:R-:W-:Y:S05]  /*0db0*/  BRA `(.L_x_10) ;  /* 0x0000000000047947 */ /* 0x000fea0003800000 */
.L_x_11:
[----:B------:R-:W4:Y:S02]  /*0dc0*/  LDC R14, c[0x0][0x684] ;  /* 0x0001a100ff0e7b82 */ /* 0x000f240000000800 */
.L_x_10:
[----:B------:R-:W1:Y:S01]  /*0dd0*/  LDC R0, c[0x0][0x75c] ;  /* 0x0001d700ff007b82 */ /* 0x000e620000000800 */
[----:B------:R-:W-:Y:S01]  /*0de0*/  ULDC UR8, c[0x0][0x604] ;  /* 0x0001810000087ab9 */ /* 0x000fe20000000800 */
[----:B------:R-:W-:Y:S01]  /*0df0*/  ISETP.NE.AND P1, PT, R5, 0x2, PT ;  /* 0x000000020500780c */ /* 0x000fe20003f25270 */
[----:B------:R-:W-:Y:S01]  /*0e00*/  UIADD3 UR8, UR8, 0x1f, URZ ;  /* 0x0000001f08087890 */ /* 0x000fe2000fffe03f */
[----:B------:R-:W-:Y:S01]  /*0e10*/  IMAD.U32 R4, RZ, RZ, UR13 ;  /* 0x0000000dff047e24 */ /* 0x000fe2000f8e00ff */
[----:B------:R-:W-:Y:S01]  /*0e20*/  UMOV UR5, URZ ;  /* 0x0000003f00057c82 */ /* 0x000fe20008000000 */
[----:B------:R-:W-:Y:S01]  /*0e30*/  UMOV UR4, URZ ;  /* 0x0000003f00047c82 */ /* 0x000fe20008000000 */
[----:B------:R-:W-:Y:S01]  /*0e40*/  USHF.R.S32.HI UR9, URZ, 0x1f, UR8 ;  /* 0x0000001f3f097899 */ /* 0x000fe20008011408 */
[----:B------:R-:W-:-:S03]  /*0e50*/  ULDC.64 UR10, c[0x0][0x750] ;  /* 0x0001d400000a7ab9 */ /* 0x000fc60000000a00 */
[----:B------:R-:W-:Y:S01]  /*0e60*/  ULEA.HI UR9, UR9, UR8, URZ, 0x5 ;  /* 0x0000000809097291 */ /* 0x000fe2000f8f283f */
[----:B-1----:R-:W-:-:S13]  /*0e70*/  ISETP.NE.AND P4, PT, R0, 0x1, PT ;  /* 0x000000010000780c */ /* 0x002fda0003f85270 */
[----:B0-----:R-:W0:Y:S01]  /*0e80*/  @P4 LDC R3, c[0x0][0x10] ;  /* 0x00000400ff034b82 */ /* 0x001e220000000800 */
[----:B------:R-:W-:Y:S02]  /*0e90*/  @P4 IMAD.MOV.U32 R17, RZ, RZ, RZ ;  /* 0x000000ffff114224 */ /* 0x000fe400078e00ff */
[----:B------:R-:W-:-:S05]  /*0ea0*/  @P4 IMAD.MOV.U32 R5, RZ, RZ, RZ ;  /* 0x000000ffff054224 */ /* 0x000fca00078e00ff */
[----:B------:R-:W1:Y:S01]  /*0eb0*/  @!P4 LDC R9, c[0x0][0xc] ;  /* 0x00000300ff09cb82 */ /* 0x000e620000000800 */
[----:B------:R-:W-:Y:S01]  /*0ec0*/  ULDC UR6, c[0x0][0xc] ;  /* 0x0000030000067ab9 */ /* 0x000fe20000000800 */
[----:B------:R-:W-:Y:S02]  /*0ed0*/  ULDC UR7, c[0x0][0x10] ;  /* 0x0000040000077ab9 */ /* 0x000fe40000000800 */
[----:B------:R-:W-:-:S04]  /*0ee0*/  UIMAD.WIDE.U32 UR6, UR6, UR7, URZ ;  /* 0x00000007060672a5 */ /* 0x000fc8000f8e003f */
[----:B------:R-:W3:Y:S01]  /*0ef0*/  LDC R8, c[0x0][0x14] ;  /* 0x00000500ff087b82 */ /* 0x000ee20000000800 */
[----:B0-----:R-:W-:-:S04]  /*0f00*/  @P4 IMAD.WIDE.U32 R2, R3, UR13, R16 ;  /* 0x0000000d03024c25 */ /* 0x001fc8000f8e0010 */
[----:B------:R-:W-:Y:S02]  /*0f10*/  @P4 IMAD.IADD R3, R3, 0x1, R5 ;  /* 0x0000000103034824 */ /* 0x000fe400078e0205 */
[----:B------:R-:W-:Y:S02]  /*0f20*/  IMAD.MOV.U32 R5, RZ, RZ, RZ ;  /* 0x000000ffff057224 */ /* 0x000fe400078e00ff */
[----:B-1----:R-:W-:-:S04]  /*0f30*/  @!P4 IMAD.WIDE.U32 R4, R16, R9, R4 ;  /* 0x000000091004c225 */ /* 0x002fc800078e0004 */
[----:B------:R-:W-:Y:S02]  /*0f40*/  @!P4 IMAD.MOV.U32 R2, RZ, RZ, R4 ;  /* 0x000000ffff02c224 */ /* 0x000fe400078e0004 */
[C---:B---3--:R-:W-:Y:S02]  /*0f50*/  IMAD R15, R8.reuse, UR7, RZ ;  /* 0x00000007080f7c24 */ /* 0x048fe4000f8e02ff */
[----:B------:R-:W-:Y:S01]  /*0f60*/  IMAD.WIDE.U32 R8, R8, UR6, RZ ;  /* 0x0000000608087c25 */ /* 0x000fe2000f8e00ff */
[----:B------:R-:W-:-:S03]  /*0f70*/  USHF.R.S32.HI UR6, URZ, 0x5, UR9 ;  /* 0x000000053f067899 */ /* 0x000fc60008011409 */
[----:B------:R-:W-:Y:S02]  /*0f80*/  @!P4 IMAD.MOV.U32 R3, RZ, RZ, R5 ;  /* 0x000000ffff03c224 */ /* 0x000fe400078e0005 */
[----:B------:R-:W-:Y:S01]  /*0f90*/  IMAD.IADD R0, R9, 0x1, R15 ;  /* 0x0000000109007824 */ /* 0x000fe200078e020f */
[----:B------:R-:W-:Y:S06]  /*0fa0*/  @P1 BRA `(.L_x_12) ;  /* 0x0000000000281947 */ /* 0x000fec0003800000 */
[----:B------:R-:W-:Y:S01]  /*0fb0*/  UIMAD.WIDE.U32 UR4, UR6, -0x79e79e79, URZ ;  /* 0x86186187060478a5 */ /* 0x000fe2000f8e003f */
[----:B------:R-:W-:Y:S01]  /*0fc0*/  IADD3 R2, P1, R2, R8, RZ ;  /* 0x0000000802027210 */ /* 0x000fe20007f3e0ff */
[----:B------:R-:W-:Y:S02]  /*0fd0*/  UISETP.GE.U32.AND UP0, UPT, UR6, 0x15, UPT ;  /* 0x000000150600788c */ /* 0x000fe4000bf06070 */
[----:B------:R-:W-:Y:S02]  /*0fe0*/  UIADD3 UR4, -UR5, UR6, URZ ;  /* 0x0000000605047290 */ /* 0x000fe4000fffe13f */
[----:B------:R-:W-:Y:S02]  /*0ff0*/  IMAD.X R3, R0, 0x1, R3, P1 ;  /* 0x0000000100037824 */ /* 0x000fe400008e0603 */
[----:B------:R-:W-:-:S04]  /*1000*/  ULEA.HI UR4, UR4, UR5, URZ, 0x1f ;  /* 0x0000000504047291 */ /* 0x000fc8000f8ff83f */
[----:B------:R-:W-:-:S03]  /*1010*/  USHF.R.U32.HI UR5, URZ, 0x4, UR4 ;  /* 0x000000043f057899 */ /* 0x000fc60008011604 */
[----:B------:R-:W-:Y:S01]  /*1020*/  UMOV UR4, URZ ;  /* 0x0000003f00047c82 */ /* 0x000fe20008000000 */
[----:B------:R-:W-:Y:S02]  /*1030*/  @UP0 ULOP3.LUT UR4, UR5, 0x1, URZ, 0xc0, !UPT ;  /* 0x0000000105040892 */ /* 0x000fe4000f8ec03f */
[----:B------:R-:W-:-:S12]  /*1040*/  UIMAD UR5, UR5, -0x15, UR6 ;  /* 0xffffffeb050578a4 */ /* 0x000fd8000f8e0206 */
.L_x_12:
[----:B------:R-:W-:Y:S01]  /*1050*/  ISETP.GE.U32.AND P1, PT, R2, UR10, PT ;  /* 0x0000000a02007c0c */ /* 0x000fe2000bf26070 */
[----:B------:R-:W-:Y:S01]  /*1060*/  IMAD.MOV.U32 R6, RZ, RZ, -0x1 ;  /* 0xffffffffff067424 */ /* 0x000fe200078e00ff */
[----:B------:R-:W-:Y:S01]  /*1070*/  PRMT R15, RZ, 0x7610, R15 ;  /* 0x00007610ff0f7816 */ /* 0x000fe2000000000f */
[----:B------:R-:W-:Y:S01]  /*1080*/  IMAD.MOV.U32 R5, RZ, RZ, -0x1 ;  /* 0xffffffffff057424 */ /* 0x000fe200078e00ff */
[----:B------:R-:W-:Y:S01]  /*1090*/  ISETP.GE.U32.AND.EX P1, PT, R3, UR11, PT, P1 ;  /* 0x0000000b03007c0c */ /* 0x000fe2000bf26110 */
[----:B------:R-:W-:-:S12]  /*10a0*/  IMAD.MOV.U32 R4, RZ, RZ, -0x1 ;  /* 0xffffffffff047424 */ /* 0x000fd800078e00ff */
[----:B------:R-:W-:Y:S05]  /*10b0*/  @P1 BRA `(.L_x_13) ;  /* 0x0000000400241947 */ /* 0x000fea0003800000 */
[----:B------:R-:W0:Y:S01]  /*10c0*/  LDC.64 R28, c[0x0][0x728] ;  /* 0x0001ca00ff1c7b82 */ /* 0x000e220000000a00 */
[----:B------:R-:W-:Y:S02]  /*10d0*/  IMAD.MOV.U32 R4, RZ, RZ, R2 ;  /* 0x000000ffff047224 */ /* 0x000fe400078e0002 */
[----:B------:R-:W-:-:S05]  /*10e0*/  IMAD.MOV.U32 R5, RZ, RZ, R3 ;  /* 0x000000ffff057224 */ /* 0x000fca00078e0003 */
[----:B------:R-:W1:Y:S08]  /*10f0*/  LDC R6, c[0x0][0x730] ;  /* 0x0001cc00ff067b82 */ /* 0x000e700000000800 */
[----:B------:R-:W3:Y:S01]  /*1100*/  LDC.64 R30, c[0x0][0x720] ;  /* 0x0001c800ff1e7b82 */ /* 0x000ee20000000a00 */
[----:B0-----:R-:W-:-:S04]  /*1110*/  ISETP.NE.U32.AND P1, PT, R28, RZ, PT ;  /* 0x000000ff1c00720c */ /* 0x001fc80003f25070 */
[----:B------:R-:W-:-:S13]  /*1120*/  ISETP.NE.AND.EX P1, PT, R29, RZ, PT, P1 ;  /* 0x000000ff1d00720c */ /* 0x000fda0003f25310 */
[----:B-1-3--:R-:W-:Y:S05]  /*1130*/  @!P1 BRA `(.L_x_14) ;  /* 0x0000000000289947 */ /* 0x00afea0003800000 */
[----:B------:R-:W0:Y:S02]  /*1140*/  LDC R15, c[0x0][0x734] ;  /* 0x0001cd00ff0f7b82 */ /* 0x000e240000000800 */
[----:B0-----:R-:W-:-:S05]  /*1150*/  IADD3 R15, P1, R2, R15, RZ ;  /* 0x0000000f020f7210 */ /* 0x001fca0007f3e0ff */
[----:B------:R-:W-:-:S04]  /*1160*/  IMAD.X R27, RZ, RZ, R3, P1 ;  /* 0x000000ffff1b7224 */ /* 0x000fc800008e0603 */
[----:B------:R-:W-:-:S04]  /*1170*/  IMAD.WIDE.U32 R4, R27, R28, RZ ;  /* 0x0000001c1b047225 */ /* 0x000fc800078e00ff */
[----:B------:R-:W-:-:S04]  /*1180*/  IMAD.WIDE.U32 R18, P1, R15, R29, R4 ;  /* 0x0000001d0f127225 */ /* 0x000fc80007820004 */
[----:B------:R-:W-:-:S04]  /*1190*/  IMAD.WIDE.U32 R4, R15, R28, RZ ;  /* 0x0000001c0f047225 */ /* 0x000fc800078e00ff */
[----:B------:R-:W-:Y:S01]  /*11a0*/  IMAD.X R21, RZ, RZ, RZ, P1 ;  /* 0x000000ffff157224 */ /* 0x000fe200008e06ff */
[----:B------:R-:W-:Y:S01]  /*11b0*/  IADD3 RZ, P1, R5, R18, RZ ;  /* 0x0000001205ff7210 */ /* 0x000fe20007f3e0ff */
[----:B------:R-:W-:-:S04]  /*11c0*/  IMAD.MOV.U32 R20, RZ, RZ, R19 ;  /* 0x000000ffff147224 */ /* 0x000fc800078e0013 */
[----:B------:R-:W-:-:S08]  /*11d0*/  IMAD.WIDE.U32.X R4, R27, R29, R20, P1 ;  /* 0x0000001d1b047225 */ /* 0x000fd000008e0414 */
.L_x_14:
[----:B------:R-:W0:Y:S01]  /*11e0*/  LDC.64 R32, c[0x0][0x740] ;  /* 0x0001d000ff207b82 */ /* 0x000e220000000a00 */
[-CC-:B------:R-:W-:Y:S01]  /*11f0*/  SHF.R.U64 R37, R4, R6.reuse, R5.reuse ;  /* 0x0000000604257219 */ /* 0x180fe20000001205 */
[----:B------:R-:W-:Y:S01]  /*1200*/  IMAD.MOV.U32 R35, RZ, RZ, 0x1 ;  /* 0x00000001ff237424 */ /* 0x000fe200078e00ff */
[----:B------:R-:W-:Y:S02]  /*1210*/  SHF.R.U32.HI R4, RZ, R6, R5 ;  /* 0x00000006ff047219 */ /* 0x000fe40000011605 */
[----:B------:R-:W-:-:S03]  /*1220*/  IADD3 R15, P1, RZ, -R37, RZ ;  /* 0x80000025ff0f7210 */ /* 0x000fc60007f3e0ff */
[----:B------:R-:W1:Y:S02]  /*1230*/  LDC R18, c[0x0][0x718] ;  /* 0x0001c600ff127b82 */ /* 0x000e640000000800 */
[----:B------:R-:W-:-:S04]  /*1240*/  IMAD.X R5, RZ, RZ, ~R4, P1 ;  /* 0x000000ffff057224 */ /* 0x000fc800008e0e04 */
[-C--:B------:R-:W-:Y:S02]  /*1250*/  IMAD R6, R5, R30.reuse, RZ ;  /* 0x0000001e05067224 */ /* 0x080fe400078e02ff */
[----:B------:R-:W3:Y:S01]  /*1260*/  LDC R19, c[0x0][0x708] ;  /* 0x0001c200ff137b82 */ /* 0x000ee20000000800 */
[----:B------:R-:W-:-:S04]  /*1270*/  IMAD.WIDE.U32 R4, R15, R30, R2 ;  /* 0x0000001e0f047225 */ /* 0x000fc800078e0002 */
[----:B------:R-:W-:-:S03]  /*1280*/  IMAD R15, R15, R31, R6 ;  /* 0x0000001f0f0f7224 */ /* 0x000fc600078e0206 */
[----:B------:R-:W2:Y:S01]  /*1290*/  LDC R28, c[0x0][0x758] ;  /* 0x0001d600ff1c7b82 */ /* 0x000ea20000000800 */
[----:B------:R-:W-:Y:S01]  /*12a0*/  IMAD.IADD R5, R5, 0x1, R15 ;  /* 0x0000000105057824 */ /* 0x000fe200078e020f */
[----:B0-----:R-:W-:Y:S01]  /*12b0*/  ISETP.NE.U32.AND P1, PT, R32, RZ, PT ;  /* 0x000000ff2000720c */ /* 0x001fe20003f25070 */
[----:B------:R-:W-:-:S03]  /*12c0*/  IMAD.MOV.U32 R15, RZ, RZ, -0x1 ;  /* 0xffffffffff0f7424 */ /* 0x000fc600078e00ff */
[----:B------:R-:W-:Y:S02]  /*12d0*/  ISETP.NE.AND.EX P1, PT, R33, RZ, PT, P1 ;  /* 0x000000ff2100720c */ /* 0x000fe40003f25310 */
[----:B------:R-:W0:Y:S01]  /*12e0*/  LDC R31, c[0x0][0x700] ;  /* 0x0001c000ff1f7b82 */ /* 0x000e220000000800 */
[-CC-:B-1----:R-:W-:Y:S02]  /*12f0*/  SHF.R.U64 R29, R4, R18.reuse, R5.reuse ;  /* 0x00000012041d7219 */ /* 0x182fe40000001205 */
[----:B------:R-:W-:-:S05]  /*1300*/  SHF.R.U32.HI R4, RZ, R18, R5 ;  /* 0x00000012ff047219 */ /* 0x000fca0000011605 */
[----:B------:R-:W1:Y:S01]  /*1310*/  LDC R30, c[0x0][0x748] ;  /* 0x0001d200ff1e7b82 */ /* 0x000e620000000800 */
[-CC-:B---3--:R-:W-:Y:S02]  /*1320*/  SHF.R.U64 R39, R29, R19.reuse, R4.reuse ;  /* 0x000000131d277219 */ /* 0x188fe40000001204 */
[----:B------:R-:W-:-:S05]  /*1330*/  SHF.R.U32.HI R5, RZ, R19, R4 ;  /* 0x00000013ff057219 */ /* 0x000fca0000011604 */
[----:B------:R-:W3:Y:S01]  /*1340*/  LDC R34, c[0x0][0x738] ;  /* 0x0001ce00ff227b82 */ /* 0x000ee20000000800 */
[-C--:B--2---:R-:W-:Y:S02]  /*1350*/  SHF.L.U32 R4, R15, R28.reuse, RZ ;  /* 0x0000001c0f047219 */ /* 0x084fe400000006ff */
[--C-:B------:R-:W-:Y:S02]  /*1360*/  SHF.R.U64 R38, R39, R28, R5.reuse ;  /* 0x0000001c27267219 */ /* 0x100fe40000001205 */
[----:B------:R-:W-:Y:S02]  /*1370*/  LOP3.LUT R6, RZ, R4, RZ, 0x33, !PT ;  /* 0x00000004ff067212 */ /* 0x000fe400078e33ff */
[----:B------:R-:W-:Y:S01]  /*1380*/  SHF.R.U32.HI R5, RZ, R28, R5 ;  /* 0x0000001cff057219 */ /* 0x000fe20000011605 */
[----:B------:R-:W2:Y:S01]  /*1390*/  LDC R36, c[0x0][0x710] ;  /* 0x0001c400ff247b82 */ /* 0x000ea20000000800 */
[----:B------:R-:W-:Y:S01]  /*13a0*/  IMAD.MOV.U32 R4, RZ, RZ, R38 ;  /* 0x000000ffff047224 */ /* 0x000fe200078e0026 */
[----:B------:R-:W-:Y:S06]  /*13b0*/  @!P1 BRA `(.L_x_15) ;  /* 0x0000000000289947 */ /* 0x000fec0003800000 */
[----:B------:R-:W4:Y:S02]  /*13c0*/  LDC R15, c[0x0][0x74c] ;  /* 0x0001d300ff0f7b82 */ /* 0x000f240000000800 */
[----:B----4-:R-:W-:-:S05]  /*13d0*/  IADD3 R15, P1, R38, R15, RZ ;  /* 0x0000000f260f7210 */ /* 0x010fca0007f3e0ff */
        /* <DEDUP_REMOVED lines=8> */
.L_x_15:
[----:B-1----:R-:W-:Y:S01]  /*1460*/  SHF.R.U64 R15, R4, R30, R5 ;  /* 0x0000001e040f7219 */ /* 0x002fe20000001205 */
[----:B------:R-:W-:Y:S01]  /*1470*/  @P4 IMAD R23, R25, R26, R16 ;  /* 0x0000001a19174224 */ /* 0x000fe200078e0210 */
[----:B------:R-:W-:Y:S01]  /*1480*/  LOP3.LUT R5, R39, R6, RZ, 0xc0, !PT ;  /* 0x0000000627057212 */ /* 0x000fe200078ec0ff */
[----:B0-----:R-:W-:Y:S01]  /*1490*/  VIADD R6, R31, 0xffffffff ;  /* 0xffffffff1f067836 */ /* 0x001fe20000000000 */
[----:B------:R-:W-:Y:S01]  /*14a0*/  SHF.L.U32 R4, R35, R28, RZ ;  /* 0x0000001c23047219 */ /* 0x000fe200000006ff */
[----:B------:R-:W-:-:S03]  /*14b0*/  IMAD.MOV R17, RZ, RZ, -R15 ;  /* 0x000000ffff117224 */ /* 0x000fc600078e0a0f */
[----:B------:R-:W-:Y:S01]  /*14c0*/  LOP3.LUT R29, R29, R6, RZ, 0xc0, !PT ;  /* 0x000000061d1d7212 */ /* 0x000fe200078ec0ff */
[----:B------:R-:W-:Y:S02]  /*14d0*/  IMAD R16, R4, R15, R5 ;  /* 0x0000000f04107224 */ /* 0x000fe400078e0205 */
[----:B---3--:R-:W-:Y:S02]  /*14e0*/  IMAD R4, R17, R34, R38 ;  /* 0x0000002211047224 */ /* 0x008fe400078e0226 */
[----:B--2---:R-:W-:Y:S02]  /*14f0*/  IMAD R6, R16, R36, R23 ;  /* 0x0000002410067224 */ /* 0x004fe400078e0217 */
[----:B------:R-:W-:Y:S02]  /*1500*/  IMAD R17, R4, R31, R29 ;  /* 0x0000001f04117224 */ /* 0x000fe400078e021d */
[----:B------:R-:W-:Y:S02]  /*1510*/  IMAD.MOV.U32 R15, RZ, RZ, 0x1 ;  /* 0x00000001ff0f7424 */ /* 0x000fe400078e00ff */
[----:B------:R-:W-:Y:S01]  /*1520*/  IMAD.MOV.U32 R4, RZ, RZ, R37 ;  /* 0x000000ffff047224 */ /* 0x000fe200078e0025 */
[----:B------:R-:W-:-:S02]  /*1530*/  SEL R5, R17, R6, !P4 ;  /* 0x0000000611057207 */ /* 0x000fc40006000000 */
[----:B------:R-:W-:-:S07]  /*1540*/  SEL R6, R6, R17, !P4 ;  /* 0x0000001106067207 */ /* 0x000fce0006000000 */
.L_x_13:
[----:B------:R-:W-:Y:S05]  /*1550*/  @!P3 BRA `(.L_x_16) ;  /* 0x00000000000cb947 */ /* 0x000fea0003800000 */
[----:B------:R-:W-:Y:S01]  /*1560*/  UCGABAR_WAIT ;  /* 0x0000000000007dc7 */ /* 0x000fe20008000000 */
[----:B------:R-:W-:Y:S01]  /*1570*/  CCTL.IVALL ;  /* 0x00000000ff00798f */ /* 0x000fe20002000000 */
[----:B------:R-:W-:Y:S05]  /*1580*/  BRA `(.L_x_17) ;  /* 0x0000000000047947 */ /* 0x000fea0003800000 */
.L_x_16:
[----:B------:R-:W-:Y:S06]  /*1590*/  BAR.SYNC.DEFER_BLOCKING 0x0 ;  /* 0x0000000000007b1d */ /* 0x000fec0000010000 */
.L_x_17:
[----:B------:R-:W-:Y:S05]  /*15a0*/  @!P2 BRA `(.L_x_18) ;  /* 0x0000005c0014a947 */ /* 0x000fea0003800000 */
[----:B------:R-:W-:-:S13]  /*15b0*/  ISETP.GT.U32.AND P1, PT, R40, 0x1, PT ;  /* 0x000000012800780c */ /* 0x000fda0003f24070 */
[----:B------:R-:W-:Y:S05]  /*15c0*/  @P1 EXIT ;  /* 0x000000000000194d */ /* 0x000fea0003800000 */
.L_x_19:
[----:B------:R-:W-:-:S08]  /*15d0*/  NOP ;  /* 0x0000000000007918 */ /* 0x000fd00000000000 */
[----:B------:R-:W0:Y:S02]  /*15e0*/  USETMAXREG.TRY_ALLOC.CTAPOOL UP0, 0xe8 ;  /* 0x000000e8000079c8 */ /* 0x000e240008000600 */
[----:B0-----:R-:W-:-:S13]  /*15f0*/  PLOP3.LUT P1, PT, PT, PT, UP0, 0x80, 0x0 ;  /* 0x000000000000781c */ /* 0x001fda0003f2f008 */
[----:B------:R-:W-:Y:S05]  /*1600*/  @!P1 BRA `(.L_x_19) ;  /* 0xfffffffc00f09947 */ /* 0x000fea000383ffff */
[----:B------:R-:W-:-:S13]  /*1610*/  LOP3.LUT P1, RZ, R15, 0xff, RZ, 0xc0, !PT ;  /* 0x000000ff0fff7812 */ /* 0x000fda000782c0ff */
[----:B------:R-:W-:Y:S05]  /*1620*/  @!P1 EXIT ;  /* 0x000000000000994d */ /* 0x000fea0003800000 */
[----:B------:R-:W0:Y:S01]  /*1630*/  S2UR UR8, SR_CgaCtaId ;  /* 0x00000000000879c3 */ /* 0x000e220000008800 */
[-C--:B------:R-:W-:Y:S01]  /*1640*/  LEA.HI R15, R24, R11.reuse, RZ, 0x2 ;  /* 0x0000000b180f7211 */ /* 0x080fe200078f10ff */
[----:B------:R-:W-:Y:S01]  /*1650*/  UMOV UR7, 0x400 ;  /* 0x0000040000077882 */ /* 0x000fe20000000000 */
[----:B------:R-:W-:Y:S01]  /*1660*/  LEA.HI R10, R11, R11, RZ, 0x1 ;  /* 0x0000000b0b0a7211 */ /* 0x000fe200078f08ff */
[----:B------:R-:W-:Y:S01]  /*1670*/  UIADD3 UR9, UR12, -0x1, URZ ;  /* 0xffffffff0c097890 */ /* 0x000fe2000fffe03f */
[--C-:B------:R-:W-:Y:S01]  /*1680*/  SHF.R.S32.HI R17, RZ, 0x2, R15.reuse ;  /* 0x00000002ff117819 */ /* 0x100fe2000001140f */
[----:B------:R-:W-:Y:S01]  /*1690*/  ULDC UR14, c[0x0][0x284] ;  /* 0x0000a100000e7ab9 */ /* 0x000fe20000000800 */
[----:B------:R-:W-:Y:S01]  /*16a0*/  SHF.R.S32.HI R18, RZ, 0x1f, R15 ;  /* 0x0000001fff127819 */ /* 0x000fe2000001140f */
[----:B------:R-:W-:Y:S01]  /*16b0*/  UISETP.NE.AND UP0, UPT, UR9, URZ, UPT ;  /* 0x0000003f0900728c */ /* 0x000fe2000bf05270 */
[----:B------:R-:W-:Y:S01]  /*16c0*/  LOP3.LUT R16, R10, 0x7ffffe, RZ, 0xc0, !PT ;  /* 0x007ffffe0a107812 */ /* 0x000fe200078ec0ff */
[----:B------:R-:W-:Y:S01]  /*16d0*/  USHF.L.U32 UR20, UR6, 0x1, URZ ;  /* 0x0000000106147899 */ /* 0x000fe2000800063f */
[----:B------:R-:W-:Y:S01]  /*16e0*/  LOP3.LUT R20, R15, 0xfffffffc, RZ, 0xc0, !PT ;  /* 0xfffffffc0f147812 */ /* 0x000fe200078ec0ff */
[----:B------:R-:W-:Y:S01]  /*16f0*/  USEL UR11, URZ, 0x1, UP0 ;  /* 0x000000013f0b7887 */ /* 0x000fe20008000000 */
[----:B------:R-:W-:Y:S01]  /*1700*/  LEA.HI R15, R18, R17, RZ, 0x3 ;  /* 0x00000011120f7211 */ /* 0x000fe200078f18ff */
[C---:B------:R-:W-:Y:S01]  /*1710*/  IMAD.IADD R16, R11.reuse, 0x1, -R16 ;  /* 0x000000010b107824 */ /* 0x040fe200078e0a10 */
[----:B------:R-:W-:Y:S01]  /*1720*/  LEA.HI R24, R24, R11, RZ, 0x5 ;  /* 0x0000000b18187211 */ /* 0x000fe200078f28ff */
[----:B------:R-:W-:Y:S01]  /*1730*/  IMAD.IADD R18, R11, 0x1, -R20 ;  /* 0x000000010b127824 */ /* 0x000fe200078e0a14 */
[----:B------:R-:W-:Y:S01]  /*1740*/  SHF.R.S32.HI R11, RZ, 0x1, R10 ;  /* 0x00000001ff0b7819 */ /* 0x000fe2000001140a */
[----:B------:R-:W-:Y:S01]  /*1750*/  IMAD.U32 R98, RZ, RZ, UR11 ;  /* 0x0000000bff627e24 */ /* 0x000fe2000f8e00ff */
[----:B------:R-:W-:-:S02]  /*1760*/  LOP3.LUT R20, R15, 0xfffffff8, RZ, 0xc0, !PT ;  /* 0xfffffff80f147812 */ /* 0x000fc400078ec0ff */
[----:B------:R-:W-:Y:S02]  /*1770*/  LEA.HI R10, R10, R11, RZ, 0x1 ;  /* 0x0000000b0a0a7211 */ /* 0x000fe400078f08ff */
[----:B------:R-:W-:Y:S01]  /*1780*/  SHF.R.S32.HI R15, RZ, 0x5, R24 ;  /* 0x00000005ff0f7819 */ /* 0x000fe20000011418 */
[----:B0-----:R-:W-:Y:S01]  /*1790*/  ULEA UR7, UR8, UR7, 0x18 ;  /* 0x0000000708077291 */ /* 0x001fe2000f8ec03f */
[----:B------:R-:W-:Y:S01]  /*17a0*/  IMAD.IADD R20, R17, 0x1, -R20 ;  /* 0x0000000111147824 */ /* 0x000fe200078e0a14 */
[----:B------:R-:W-:Y:S01]  /*17b0*/  LOP3.LUT R10, R10, 0x7fffffe, RZ, 0xc0, !PT ;  /* 0x07fffffe0a0a7812 */ /* 0x000fe200078ec0ff */
[----:B------:R-:W-:Y:S01]  /*17c0*/  USHF.L.U32 UR8, UR9, 0x3, URZ ;  /* 0x0000000309087899 */ /* 0x000fe2000800063f */
[C---:B------:R-:W-:Y:S01]  /*17d0*/  IMAD R17, R15.reuse, 0x2, R16 ;  /* 0x000000020f117824 */ /* 0x040fe200078e0210 */
[----:B------:R-:W-:Y:S01]  /*17e0*/  UIADD3 UR9, UR7, 0x280, URZ ;  /* 0x0000028007097890 */ /* 0x000fe2000fffe03f */
[----:B------:R-:W-:Y:S01]  /*17f0*/  IMAD R16, R15, -0x10, -R20 ;  /* 0xfffffff00f107824 */ /* 0x000fe200078e0a14 */
[----:B------:R-:W-:Y:S01]  /*1800*/  UIADD3 UR10, UR7, 0xaa80, URZ ;  /* 0x0000aa80070a7890 */ /* 0x000fe2000fffe03f */
[----:B------:R-:W-:Y:S01]  /*1810*/  IMAD.IADD R11, R11, 0x1, -R10 ;  /* 0x000000010b0b7824 */ /* 0x000fe200078e0a0a */
[----:B------:R-:W-:Y:S01]  /*1820*/  USHF.R.U32.HI UR9, URZ, 0x4, UR9 ;  /* 0x000000043f097899 */ /* 0x000fe20008011609 */
[--C-:B------:R-:W-:Y:S01]  /*1830*/  IMAD R22, R17, 0x8, R20.reuse ;  /* 0x0000000811167824 */ /* 0x100fe200078e0214 */
[----:B------:R-:W-:Y:S01]  /*1840*/  USHF.R.U32.HI UR10, URZ, 0x4, UR10 ;  /* 0x000000043f0a7899 */ /* 0x000fe2000801160a */
[----:B------:R-:W-:Y:S01]  /*1850*/  IMAD R10, R15, 0x10, R20 ;  /* 0x000000100f0a7824 */ /* 0x000fe200078e0214 */
[----:B------:R-:W-:Y:S01]  /*1860*/  VIMNMX R17, RZ, UR6, PT ;  /* 0x00000006ff117c48 */ /* 0x000fe2000bfe0100 */
[----:B------:R-:W-:Y:S01]  /*1870*/  IMAD R15, R22, 0x2, R11 ;  /* 0x00000002160f7824 */ /* 0x000fe200078e020b */
[----:B------:R-:W-:Y:S01]  /*1880*/  UIADD3 UR21, UR7, 0x160, URZ ;  /* 0x0000016007157890 */ /* 0x000fe2000fffe03f */
[----:B------:R-:W-:Y:S01]  /*1890*/  LOP3.LUT R99, R7, 0x1, RZ, 0xfc, !PT ;  /* 0x0000000107637812 */ /* 0x000fe200078efcff */
[----:B------:R-:W-:Y:S01]  /*18a0*/  ULOP3.LUT UR8, UR8, 0x8, URZ, 0xc0, !UPT ;  /* 0x0000000808087892 */ /* 0x000fe2000f8ec03f */
[----:B------:R-:W-:Y:S01]  /*18b0*/  IADD3 R17, -R17, UR6, RZ ;  /* 0x0000000611117c10 */ /* 0x000fe2000fffe1ff */
[----:B------:R-:W-:Y:S01]  /*18c0*/  ULOP3.LUT UR9, UR9, 0x3fff, URZ, 0xc0, !UPT ;  /* 0x00003fff09097892 */ /* 0x000fe2000f8ec03f */
[----:B------:R-:W-:Y:S01]  /*18d0*/  VIADD R16, R16, UR14 ;  /* 0x0000000e10107c36 */ /* 0x000fe20008000000 */
[----:B------:R-:W-:Y:S01]  /*18e0*/  ULOP3.LUT UR10, UR10, 0x3fff, URZ, 0xc0, !UPT ;  /* 0x00003fff0a0a7892 */ /* 0x000fe2000f8ec03f */
[----:B------:R-:W-:Y:S01]  /*18f0*/  SHF.R.S32.HI R11, RZ, 0x1f, R10 ;  /* 0x0000001fff0b7819 */ /* 0x000fe2000001140a */
[----:B------:R-:W-:Y:S01]  /*1900*/  IMAD.SHL.U32 R15, R15, 0x20, RZ ;  /* 0x000000200f0f7824 */ /* 0x000fe200078e00ff */
[----:B------:R-:W-:-:S02]  /*1910*/  ULEA UR12, UR12, UR21, 0x3 ;  /* 0x000000150c0c7291 */ /* 0x000fc4000f8e183f */
[----:B------:R-:W-:Y:S02]  /*1920*/  ULOP3.LUT UR22, UR8, 0x8, URZ, 0x3c, !UPT ;  /* 0x0000000808167892 */ /* 0x000fe4000f8e3c3f */
[----:B------:R-:W-:Y:S02]  /*1930*/  ULOP3.LUT UR13, UR8, 0x18, URZ, 0x3c, !UPT ;  /* 0x00000018080d7892 */ /* 0x000fe4000f8e3c3f */
[----:B------:R-:W-:Y:S02]  /*1940*/  ULOP3.LUT UR19, UR9, 0x10000, URZ, 0xfc, !UPT ;  /* 0x0001000009137892 */ /* 0x000fe4000f8efc3f */
[----:B------:R-:W-:-:S12]  /*1950*/  ULOP3.LUT UR18, UR10, 0x10000, URZ, 0xfc, !UPT ;  /* 0x000100000a127892 */ /* 0x000fd8000f8efc3f */
.L_x_158:
[----:B------:R-:W-:Y:S01]  /*1960*/  SHF.L.U32 R19, R98, 0x1f, RZ ;  /* 0x0000001f62137819 */ /* 0x000fe200000006ff */
[----:B------:R-:W-:Y:S01]  /*1970*/  IMAD.MOV.U32 R24, RZ, RZ, RZ ;  /* 0x000000ffff187224 */ /* 0x000fe200078e00ff */
[----:B------:R-:W-:Y:S02]  /*1980*/  ISETP.GE.AND P2, PT, R17, 0x1, PT ;  /* 0x000000011100780c */ /* 0x000fe40003f46270 */
[----:B------:R-:W0:Y:S02]  /*1990*/  SYNCS.PHASECHK.TRANS64.TRYWAIT P1, [UR12+-0x8], R19 ;  /* 0xfffff813ff0075a7 */ /* 0x000e24000802014c */
[----:B0-2345:R-:W-:Y:S09]  /*19a0*/  @!P1 BRA `(.L_x_20) ;  /* 0x0000007000c49947 */ /* 0x03dff20003800000 */
.L_x_197:
[----:B------:R-:W-:Y:S01]  /*19b0*/  IMAD.MOV.U32 R25, RZ, RZ, RZ ;  /* 0x000000ffff197224 */ /* 0x000fe200078e00ff */
[----:B------:R-:W-:Y:S02]  /*19c0*/  CS2R R26, SRZ ;  /* 0x00000000001a7805 */ /* 0x000fe4000001ff00 */
[----:B------:R-:W-:Y:S02]  /*19d0*/  CS2R R28, SRZ ;  /* 0x00000000001c7805 */ /* 0x000fe4000001ff00 */
[----:B------:R-:W-:Y:S02]  /*19e0*/  CS2R R30, SRZ ;  /* 0x00000000001e7805 */ /* 0x000fe4000001ff00 */
[----:B------:R-:W-:Y:S02]  /*19f0*/  CS2R R32, SRZ ;  /* 0x0000000000207805 */ /* 0x000fe4000001ff00 */
[----:B------:R-:W-:Y:S02]  /*1a00*/  CS2R R34, SRZ ;  /* 0x0000000000227805 */ /* 0x000fe4000001ff00 */
[----:B------:R-:W-:-:S02]  /*1a10*/  CS2R R36, SRZ ;  /* 0x0000000000247805 */ /* 0x000fc4000001ff00 */
        /* <DEDUP_REMOVED lines=24> */
[----:B------:R-:W-:Y:S01]  /*1ba0*/  CS2R R86, SRZ ;  /* 0x0000000000567805 */ /* 0x000fe2000001ff00 */
[----:B------:R-:W-:Y:S06]  /*1bb0*/  @!P2 BRA `(.L_x_21) ;  /* 0x0000000000c4a947 */ /* 0x000fec0003800000 */
[----:B0-----:R-:W-:Y:S01]  /*1bc0*/  IMAD.MOV.U32 R19, RZ, RZ, R17 ;  /* 0x000000ffff137224 */ /* 0x001fe200078e0011 */
[----:B------:R-:W-:Y:S01]  /*1bd0*/  UPLOP3.LUT UP0, UPT, UPT, UPT, UPT, 0x40, 0x0 ;  /* 0x000000000000789c */ /* 0x000fe20003f0e870 */
[----:B------:R-:W-:Y:S01]  /*1be0*/  IMAD.U32 R23, RZ, RZ, UR4 ;  /* 0x00000004ff177e24 */ /* 0x000fe2000f8e00ff */
[----:B------:R-:W-:Y:S01]  /*1bf0*/  UMOV UR14, UR5 ;  /* 0x00000005000e7c82 */ /* 0x000fe20008000000 */
[----:B------:R-:W-:-:S08]  /*1c00*/  IMAD.U32 R20, RZ, RZ, UR5 ;  /* 0x00000005ff147e24 */ /* 0x000fd0000f8e00ff */
.L_x_28:
[----:B------:R-:W-:-:S13]  /*1c10*/  ISETP.NE.AND P2, PT, R99, 0x3, PT ;  /* 0x000000036300780c */ /* 0x000fda0003f45270 */
[----:B0-----:R-:W-:Y:S05]  /*1c20*/  @!P2 BRA `(.L_x_22) ;  /* 0x000000000004a947 */ /* 0x001fea0003800000 */
[----:B------:R-:W-:Y:S01]  /*1c30*/  BPT.TRAP 0x1 ;  /* 0x000000040000795c */ /* 0x000fe20000300000 */
.L_x_22:
[----:B------:R-:W-:Y:S01]  /*1c40*/  ULEA UR8, UR14, UR7, 0x3 ;  /* 0x000000070e087291 */ /* 0x000fe2000f8e183f */
[----:B------:R-:W-:-:S08]  /*1c50*/  SHF.L.U32 R21, R23, 0x1f, RZ ;  /* 0x0000001f17157819 */ /* 0x000fd000000006ff */
[----:B------:R0:W1:Y:S01]  /*1c60*/  SYNCS.PHASECHK.TRANS64.TRYWAIT P1, [UR8], R21 ;  /* 0x00000015ff0075a7 */ /* 0x0000620008020148 */
[----:B------:R-:W-:Y:S05]  /*1c70*/  @!P2 BRA `(.L_x_23) ;  /* 0x000000000004a947 */ /* 0x000fea0003800000 */
[----:B------:R-:W-:Y:S01]  /*1c80*/  BPT.TRAP 0x1 ;  /* 0x000000040000795c */ /* 0x000fe20000300000 */
.L_x_23:
[----:B-1----:R-:W-:Y:S05]  /*1c90*/  @P1 BRA `(.L_x_24) ;  /* 0x0000000000081947 */ /* 0x002fea0003800000 */
[----:B------:R-:W1:Y:S02]  /*1ca0*/  SYNCS.PHASECHK.TRANS64.TRYWAIT P1, [UR8], R21 ;  /* 0x00000015ff0075a7 */ /* 0x000e640008020148 */
[----:B-1----:R-:W-:Y:S05]  /*1cb0*/  @!P1 BRA `(.L_x_25) ;  /* 0x0000007000189947 */ /* 0x002fea0003800000 */
.L_x_24:
[----:B------:R-:W-:Y:S02]  /*1cc0*/  USHF.L.U32 UR8, UR14, 0x9, URZ ;  /* 0x000000090e087899 */ /* 0x000fe4000800063f */
[----:B------:R-:W-:Y:S02]  /*1cd0*/  ULEA UR10, UR14, UR19, 0x7 ;  /* 0x000000130e0a7291 */ /* 0x000fe4000f8e383f */
[----:B------:R-:W-:Y:S02]  /*1ce0*/  UIADD3 UR15, UR8, UR18, URZ ;  /* 0x00000012080f7290 */ /* 0x000fe4000fffe03f */
[----:B01----:R-:W-:Y:S01]  /*1cf0*/  LEA.HI.SX32 R21, R15, UR8, 0x1d ;  /* 0x000000080f157c11 */ /* 0x003fe2000f8feaff */
[----:B------:R-:W-:Y:S01]  /*1d00*/  UMOV UR9, 0xc0000010 ;  /* 0xc000001000097882 */ /* 0x000fe20000000000 */
[----:B------:R-:W-:Y:S01]  /*1d10*/  UMOV UR11, 0x80000020 ;  /* 0x80000020000b7882 */ /* 0x000fe20000000000 */
[----:B------:R-:W-:Y:S02]  /*1d20*/  UMOV UR8, UR10 ;  /* 0x0000000a00087c82 */ /* 0x000fe40008000000 */
[----:B------:R-:W0:Y:S01]  /*1d30*/  LDS R88, [R21+UR7+0x34a80] ;  /* 0x034a800715587984 */ /* 0x000e220008000800 */
[----:B------:R-:W-:Y:S01]  /*1d40*/  UMOV UR10, UR15 ;  /* 0x0000000f000a7c82 */ /* 0x000fe20008000000 */
[----:B0-----:R-:W-:-:S06]  /*1d50*/  WARPGROUP.ARRIVE ;  /* 0x00000000000079c5 */ /* 0x001fcc0000000000 */
[----:B------:R-:W-:Y:S03]  /*1d60*/  IGMMA.SP.64x128x64.S8.S8 R24, gdesc[UR8], R24, UP0, R88, gsb0 ;  /* 0x03805800081879f1 */ /* 0x000fe6000b841218 */
[----:B------:R-:W-:Y:S02]  /*1d70*/  WARPGROUP.DEPBAR.LE gsb0, 0x0 ;  /* 0x00008000000079c5 */ /* 0x000fe40000010000 */
[----:B------:R-:W-:Y:S05]  /*1d80*/  @!P2 BRA `(.L_x_26) ;  /* 0x000000000004a947 */ /* 0x000fea0003800000 */
[----:B------:R-:W-:Y:S01]  /*1d90*/  BPT.TRAP 0x1 ;  /* 0x000000040000795c */ /* 0x000fe20000300000 */
.L_x_26:
[----:B------:R-:W-:Y:S02]  /*1da0*/  @P0 LEA R21, R20, UR7, 0x3 ;  /* 0x0000000714150c11 */ /* 0x000fe4000f8e18ff */
[----:B------:R-:W-:-:S03]  /*1db0*/  ISETP.GT.U32.AND P1, PT, R7, 0x1, PT ;  /* 0x000000010700780c */ /* 0x000fc60003f24070 */
[----:B------:R-:W-:-:S05]  /*1dc0*/  @P0 VIADD R21, R21, 0xa8 ;  /* 0x000000a815150836 */ /* 0x000fca0000000000 */
[----:B------:R-:W-:-:S04]  /*1dd0*/  @P0 PRMT R21, R12, 0x654, R21 ;  /* 0x000006540c150816 */ /* 0x000fc80000000015 */
[----:B------:R0:W-:Y:S01]  /*1de0*/  @P0 SYNCS.ARRIVE.TRANS64.RED.A1T0 RZ, [R21+URZ], RZ ;  /* 0x000000ff15ff09a7 */ /* 0x0001e2000810043f */
[----:B------:R-:W-:Y:S05]  /*1df0*/  @P1 BRA `(.L_x_27) ;  /* 0x0000000000041947 */ /* 0x000fea0003800000 */
[----:B------:R-:W-:Y:S01]  /*1e00*/  BPT.TRAP 0x1 ;  /* 0x000000040000795c */ /* 0x000fe20000300000 */
.L_x_27:
[----:B------:R-:W-:Y:S01]  /*1e10*/  UIADD3 UR14, UR14, 0x1, URZ ;  /* 0x000000010e0e7890 */ /* 0x000fe2000fffe03f */
[C---:B------:R-:W-:Y:S01]  /*1e20*/  ISETP.GT.AND P2, PT, R19.reuse, 0x1, PT ;  /* 0x000000011300780c */ /* 0x040fe20003f44270 */
[----:B------:R-:W-:Y:S02]  /*1e30*/  VIADD R20, R20, 0x1 ;  /* 0x0000000114147836 */ /* 0x000fe40000000000 */
[----:B------:R-:W-:Y:S01]  /*1e40*/  UISETP.NE.AND UP0, UPT, UR14, 0x15, UPT ;  /* 0x000000150e00788c */ /* 0x000fe2000bf05270 */
[----:B------:R-:W-:Y:S02]  /*1e50*/  VIADD R19, R19, 0xffffffff ;  /* 0xffffffff13137836 */ /* 0x000fe40000000000 */
[C---:B------:R-:W-:Y:S01]  /*1e60*/  ISETP.NE.AND P1, PT, R20.reuse, 0x15, PT ;  /* 0x000000151400780c */ /* 0x040fe20003f25270 */
[----:B------:R-:W-:Y:S02]  /*1e70*/  USEL UR8, URZ, 0x1, UP0 ;  /* 0x000000013f087887 */ /* 0x000fe40008000000 */
[----:B------:R-:W-:Y:S01]  /*1e80*/  USEL UR14, UR14, URZ, UP0 ;  /* 0x0000003f0e0e7287 */ /* 0x000fe20008000000 */
[----:B------:R-:W-:Y:S01]  /*1e90*/  SEL R20, R20, RZ, P1 ;  /* 0x000000ff14147207 */ /* 0x000fe20000800000 */
[----:B------:R-:W-:-:S02]  /*1ea0*/  UPLOP3.LUT UP0, UPT, UPT, UPT, UPT, 0x80, 0x0 ;  /* 0x000000000000789c */ /* 0x000fc40003f0f070 */
[----:B------:R-:W-:Y:S01]  /*1eb0*/  LOP3.LUT R23, R23, UR8, RZ, 0x3c, !PT ;  /* 0x0000000817177c12 */ /* 0x000fe2000f8e3cff */
[----:B------:R-:W-:Y:S08]  /*1ec0*/  @P2 BRA `(.L_x_28) ;  /* 0xfffffffc00502947 */ /* 0x000ff0000383ffff */
.L_x_21:
[----:B0-----:R-:W-:Y:S01]  /*1ed0*/  IMAD.U32 R20, RZ, RZ, UR22 ;  /* 0x00000016ff147e24 */ /* 0x001fe2000f8e00ff */
[----:B------:R-:W-:Y:S01]  /*1ee0*/  SHF.L.U32 R19, R98, 0x1f, RZ ;  /* 0x0000001f62137819 */ /* 0x000fe200000006ff */
[----:B------:R-:W-:Y:S01]  /*1ef0*/  UIADD3 UR10, UR5, UR20, URZ ;  /* 0x00000014050a7290 */ /* 0x000fe2000fffe03f */
[----:B------:R-:W0:Y:S01]  /*1f00*/  LDC R88, c[0x0][0x288] ;  /* 0x0000a200ff587b82 */ /* 0x000e220000000800 */
[----:B------:R-:W-:Y:S01]  /*1f10*/  UISETP.GE.U32.AND UP1, UPT, UR20, 0x15, UPT ;  /* 0x000000151400788c */ /* 0x000fe2000bf26070 */
[----:B------:R-:W-:Y:S01]  /*1f20*/  SHF.R.S32.HI R90, RZ, 0x1f, R4 ;  /* 0x0000001fff5a7819 */ /* 0x000fe20000011404 */
[----:B------:R-:W-:Y:S02]  /*1f30*/  UISETP.GT.U32.AND UP0, UPT, UR10, 0x14, UPT ;  /* 0x000000140a00788c */ /* 0x000fe4000bf04070 */
[----:B------:R-:W-:Y:S02]  /*1f40*/  UIMAD.WIDE.U32 UR8, UR10, -0x79e79e79, URZ ;  /* 0x861861870a0878a5 */ /* 0x000fe4000f8e003f */
[----:B------:R-:W-:Y:S01]  /*1f50*/  UISETP.LT.U32.AND UP0, UPT, UR20, 0x15, UP0 ;  /* 0x000000151400788c */ /* 0x000fe20008701070 */
[----:B------:R1:W-:Y:S01]  /*1f60*/  SYNCS.ARRIVE.TRANS64.A1T0 RZ, [R20+UR21], RZ ;  /* 0x000000ff14ff79a7 */ /* 0x0003e20008100015 */
[----:B------:R-:W-:-:S02]  /*1f70*/  WARPGROUP.DEPBAR.LE gsb0, 0x0 ;  /* 0x00008000000079c5 */ /* 0x000fc40000010000 */
[----:B------:R-:W-:Y:S02]  /*1f80*/  UIADD3 UR5, UR10, -UR9, URZ ;  /* 0x800000090a057290 */ /* 0x000fe4000fffe03f */
[----:B------:R-:W-:Y:S02]  /*1f90*/  USEL UR8, URZ, 0x1, !UP0 ;  /* 0x000000013f087887 */ /* 0x000fe4000c000000 */
[----:B------:R-:W-:Y:S01]  /*1fa0*/  ULEA.HI UR5, UR5, UR9, URZ, 0x1f ;  /* 0x0000000905057291 */ /* 0x000fe2000f8ff83f */
[----:B------:R-:W3:Y:S01]  /*1fb0*/  SYNCS.PHASECHK.TRANS64.TRYWAIT P1, [UR12+0x8], R19 ;  /* 0x00000813ff0075a7 */ /* 0x000ee2000802014c */
[----:B------:R-:W-:Y:S02]  /*1fc0*/  ULOP3.LUT UR4, UR4, UR8, URZ, 0x3c, !UPT ;  /* 0x0000000804047292 */ /* 0x000fe4000f8e3c3f */
[----:B------:R-:W-:-:S04]  /*1fd0*/  USHF.R.U32.HI UR5, URZ, 0x4, UR5 ;  /* 0x000000043f057899 */ /* 0x000fc80008011605 */
[----:B------:R-:W-:Y:S02]  /*1fe0*/  @UP1 ULOP3.LUT UR4, UR4, 0x1, UR5, 0x78, !UPT ;  /* 0x0000000104041892 */ /* 0x000fe4000f8e7805 */
[----:B------:R-:W-:Y:S01]  /*1ff0*/  UIMAD UR5, UR5, -0x15, UR10 ;  /* 0xffffffeb050578a4 */ /* 0x000fe2000f8e020a */
[----:B01-3--:R-:W-:Y:S11]  /*2000*/  @!P1 BRA `(.L_x_29) ;  /* 0x0000006c005c9947 */ /* 0x00bff60003800000 */
.L_x_198:
[----:B------:R-:W-:Y:S01]  /*2010*/  ULDC.64 UR8, c[0x0][0x6d0] ;  /* 0x0001b40000087ab9 */ /* 0x000fe20000000a00 */
[----:B------:R-:W-:Y:S02]  /*2020*/  IMAD.SHL.U32 R94, R6, 0x40, RZ ;  /* 0x00000040065e7824 */ /* 0x000fe400078e00ff */
[----:B0-----:R-:W-:Y:S02]  /*2030*/  IMAD R19, R90, UR8, RZ ;  /* 0x000000085a137c24 */ /* 0x001fe4000f8e02ff */
[C---:B------:R-:W-:Y:S01]  /*2040*/  IMAD.WIDE.U32 R22, R4.reuse, UR8, R10 ;  /* 0x0000000804167c25 */ /* 0x040fe2000f8e000a */
[----:B------:R-:W-:Y:S01]  /*2050*/  ULDC UR8, c[0x0][0x284] ;  /* 0x0000a10000087ab9 */ /* 0x000fe20000000800 */
[----:B------:R-:W-:Y:S02]  /*2060*/  SHF.R.S32.HI R95, RZ, 0x1f, R94 ;  /* 0x0000001fff5f7819 */ /* 0x000fe4000001145e */
[----:B------:R-:W-:Y:S01]  /*2070*/  IMAD R89, R4, UR9, R19 ;  /* 0x0000000904597c24 */ /* 0x000fe2000f8e0213 */
[C---:B------:R-:W-:Y:S01]  /*2080*/  ISETP.GE.AND P1, PT, R94.reuse, UR8, PT ;  /* 0x000000085e007c0c */ /* 0x040fe2000bf26270 */
[----:B------:R-:W-:Y:S01]  /*2090*/  IMAD.SHL.U32 R19, R5, 0x80, RZ ;  /* 0x0000008005137824 */ /* 0x000fe200078e00ff */
[----:B------:R-:W-:Y:S01]  /*20a0*/  IADD3 R22, P2, R94, R22, RZ ;  /* 0x000000165e167210 */ /* 0x000fe20007f5e0ff */
[----:B------:R-:W-:-:S03]  /*20b0*/  IMAD.WIDE R20, R18, 0x2, RZ ;  /* 0x0000000212147825 */ /* 0x000fc600078e02ff */
[----:B------:R-:W-:Y:S01]  /*20c0*/  ISETP.GE.OR P1, PT, R19, R88, P1 ;  /* 0x000000581300720c */ /* 0x000fe20000f26670 */
[----:B------:R-:W-:Y:S01]  /*20d0*/  IMAD R6, R18, -0x2, R88 ;  /* 0xfffffffe12067824 */ /* 0x000fe200078e0258 */
[----:B------:R-:W-:Y:S01]  /*20e0*/  IADD3.X R23, R95, R23, R89, P2, !PT ;  /* 0x000000175f177210 */ /* 0x000fe200017fe459 */
[----:B------:R-:W-:-:S04]  /*20f0*/  IMAD.WIDE R96, R5, 0x80, R20 ;  /* 0x0000008005607825 */ /* 0x000fc800078e0214 */
[----:B------:R-:W-:-:S06]  /*2100*/  IMAD.IADD R5, R6, 0x1, -R19 ;  /* 0x0000000106057824 */ /* 0x000fcc00078e0a13 */
[----:B------:R-:W-:Y:S05]  /*2110*/  @P1 BRA `(.L_x_30) ;  /* 0x0000004800981947 */ /* 0x000fea0003800000 */
[----:B------:R-:W0:Y:S01]  /*2120*/  LDC.64 R106, c[0x0][0x6c8] ;  /* 0x0001b200ff6a7b82 */ /* 0x000e220000000a00 */
[----:B----45:R-:W-:Y:S01]  /*2130*/  ISETP.NE.AND P1, PT, R14, RZ, PT ;  /* 0x000000ff0e00720c */ /* 0x030fe20003f25270 */
[----:B------:R-:W-:Y:S01]  /*2140*/  IMAD.IADD R100, R16, 0x1, -R94 ;  /* 0x0000000110647824 */ /* 0x000fe200078e0a5e */
[----:B------:R-:W-:Y:S01]  /*2150*/  ISETP.GT.AND P2, PT, R5, RZ, PT ;  /* 0x000000ff0500720c */ /* 0x000fe20003f44270 */
[----:B------:R-:W-:Y:S03]  /*2160*/  BSSY B0, `(.L_x_30) ;  /* 0x00004a1000007945 */ /* 0x000fe60003800000 */
[----:B------:R-:W-:Y:S01]  /*2170*/  ISETP.GT.AND P5, PT, R100, RZ, P2 ;  /* 0x000000ff6400720c */ /* 0x000fe200017a4270 */
[-C--:B0-----:R-:W-:Y:S02]  /*2180*/  IMAD R6, R97, R106.reuse, RZ ;  /* 0x0000006a61067224 */ /* 0x081fe400078e02ff */
[----:B------:R-:W-:-:S04]  /*2190*/  IMAD.WIDE.U32 R102, R96, R106, R22 ;  /* 0x0000006a60667225 */ /* 0x000fc800078e0016 */
[----:B------:R-:W-:-:S04]  /*21a0*/  IMAD R19, R96, R107, R6 ;  /* 0x0000006b60137224 */ /* 0x000fc800078e0206 */
[----:B------:R-:W-:Y:S01]  /*21b0*/  IMAD.IADD R91, R103, 0x1, R19 ;  /* 0x00000001675b7824 */ /* 0x000fe200078e0213 */
[----:B------:R-:W-:Y:S06]  /*21c0*/  @!P1 BRA `(.L_x_31) ;  /* 0x0000003000ec9947 */ /* 0x000fec0003800000 */
[----:B------:R-:W-:Y:S01]  /*21d0*/  ULDC.64 UR8, c[0x0][0x6b8] ;  /* 0x0001ae0000087ab9 */ /* 0x000fe20000000a00 */
[----:B------:R-:W-:Y:S01]  /*21e0*/  ULDC.64 UR14, c[0x0][0x6b0] ;  /* 0x0001ac00000e7ab9 */ /* 0x000fe20000000a00 */
[----:B------:R-:W-:Y:S01]  /*21f0*/  IMAD.WIDE.U32 R20, R4, UR8, R10 ;  /* 0x0000000804147c25 */ /* 0x000fe2000f8e000a */
[----:B------:R-:W-:Y:S01]  /*2200*/  ULDC.64 UR24, c[0x0][0x6a8] ;  /* 0x0001aa0000187ab9 */ /* 0x000fe20000000a00 */
[----:B------:R-:W0:Y:S01]  /*2210*/  LDC.64 R92, c[0x0][0x6b0] ;  /* 0x0001ac00ff5c7b82 */ /* 0x000e220000000a00 */
[----:B------:R-:W-:Y:S01]  /*2220*/  ULDC.64 UR10, c[0x0][0x6c0] ;  /* 0x0001b000000a7ab9 */ /* 0x000fe20000000a00 */
[----:B------:R-:W-:Y:S01]  /*2230*/  IMAD R19, R90, UR8, RZ ;  /* 0x000000085a137c24 */ /* 0x000fe2000f8e02ff */
[----:B------:R-:W-:-:S03]  /*2240*/  IADD3 R22, P1, R94, R20, RZ ;  /* 0x000000145e167210 */ /* 0x000fc60007f3e0ff */
[----:B------:R-:W-:Y:S02]  /*2250*/  IMAD R101, R4, UR9, R19 ;  /* 0x0000000904657c24 */ /* 0x000fe4000f8e0213 */
[----:B------:R-:W-:-:S03]  /*2260*/  IMAD R19, R97, UR14, RZ ;  /* 0x0000000e61137c24 */ /* 0x000fc6000f8e02ff */
[----:B------:R-:W-:Y:S01]  /*2270*/  IADD3.X R23, R95, R21, R101, P1, !PT ;  /* 0x000000155f177210 */ /* 0x000fe20000ffe465 */
[C---:B------:R-:W-:Y:S02]  /*2280*/  IMAD R97, R96.reuse, UR15, R19 ;  /* 0x0000000f60617c24 */ /* 0x040fe4000f8e0213 */
[----:B------:R-:W-:-:S04]  /*2290*/  IMAD.WIDE.U32 R20, R96, UR14, R22 ;  /* 0x0000000e60147c25 */ /* 0x000fc8000f8e0016 */
[----:B------:R-:W-:Y:S01]  /*22a0*/  IMAD.IADD R19, R21, 0x1, R97 ;  /* 0x0000000115137824 */ /* 0x000fe200078e0261 */
[----:B------:R-:W-:-:S04]  /*22b0*/  LEA R88, P1, R20, UR24, 0x2 ;  /* 0x0000001814587c11 */ /* 0x000fc8000f8210ff */
[----:B------:R-:W-:-:S05]  /*22c0*/  LEA.HI.X R89, R20, UR25, R19, 0x2, P1 ;  /* 0x0000001914597c11 */ /* 0x000fca00088f1413 */
[----:B------:R-:W3:Y:S01]  /*22d0*/  @P5 LDG.E.LTC128B R19, desc[UR16][R88.64] ;  /* 0x0000001058135981 */ /* 0x000ee2000c1e1920 */
[----:B------:R-:W-:Y:S01]  /*22e0*/  LEA R90, P1, R102, UR10, 0x2 ;  /* 0x0000000a665a7c11 */ /* 0x000fe2000f8210ff */
[----:B0-----:R-:W-:Y:S01]  /*22f0*/  IMAD.WIDE.U32 R104, R96, UR14, R92 ;  /* 0x0000000e60687c25 */ /* 0x001fe2000f8e005c */
[----:B------:R-:W-:Y:S02]  /*2300*/  BSSY B1, `(.L_x_32) ;  /* 0x0000016000017945 */ /* 0x000fe40003800000 */
[----:B------:R-:W-:Y:S01]  /*2310*/  LEA.HI.X R91, R102, UR11, R91, 0x2, P1 ;  /* 0x0000000b665b7c11 */ /* 0x000fe200088f145b */
[----:B------:R-:W-:Y:S01]  /*2320*/  IMAD.WIDE.U32 R20, R96, UR14, R94 ;  /* 0x0000000e60147c25 */ /* 0x000fe2000f8e005e */
[----:B------:R-:W-:-:S03]  /*2330*/  IADD3 R92, P1, R22, R104, RZ ;  /* 0x00000068165c7210 */ /* 0x000fc60007f3e0ff */
[----:B------:R-:W-:Y:S01]  /*2340*/  IMAD.IADD R109, R97, 0x1, R105 ;  /* 0x00000001616d7824 */ /* 0x000fe200078e0269 */
[----:B------:R-:W-:-:S03]  /*2350*/  IADD3 R20, P3, R10, R20, RZ ;  /* 0x000000140a147210 */ /* 0x000fc60007f7e0ff */
[----:B------:R-:W-:Y:S01]  /*2360*/  IMAD.X R23, R109, 0x1, R23, P1 ;  /* 0x000000016d177824 */ /* 0x000fe200008e0617 */
[----:B------:R-:W-:Y:S02]  /*2370*/  IADD3.X R21, R11, R97, R21, P3, !PT ;  /* 0x000000610b157210 */ /* 0x000fe40001ffe415 */
[----:B------:R-:W-:Y:S02]  /*2380*/  LEA R22, P1, R92, UR24, 0x2 ;  /* 0x000000185c167c11 */ /* 0x000fe4000f8210ff */
[----:B------:R-:W-:Y:S01]  /*2390*/  ISETP.GT.AND P3, PT, R5, 0x1, PT ;  /* 0x000000010500780c */ /* 0x000fe20003f64270 */
[----:B------:R-:W-:Y:S01]  /*23a0*/  IMAD.WIDE.U32 R20, R4, UR8, R20 ;  /* 0x0000000804147c25 */ /* 0x000fe2000f8e0014 */
[----:B------:R-:W-:Y:S02]  /*23b0*/  LEA.HI.X R23, R92, UR25, R23, 0x2, P1 ;  /* 0x000000195c177c11 */ /* 0x000fe400088f1417 */
[----:B------:R-:W-:Y:S01]  /*23c0*/  ISETP.GT.AND P1, PT, R100, RZ, P3 ;  /* 0x000000ff6400720c */ /* 0x000fe20001f24270 */
[----:B------:R-:W-:Y:S01]  /*23d0*/  IMAD.IADD R21, R101, 0x1, R21 ;  /* 0x0000000165157824 */ /* 0x000fe200078e0215 */
[----:B------:R-:W-:-:S04]  /*23e0*/  LEA R96, P6, R20, UR24, 0x2 ;  /* 0x0000001814607c11 */ /* 0x000fc8000f8c10ff */
[----:B------:R-:W-:Y:S01]  /*23f0*/  LEA.HI.X R97, R20, UR25, R21, 0x2, P6 ;  /* 0x0000001914617c11 */ /* 0x000fe2000b0f1415 */
[----:B---3--:R-:W-:-:S04]  /*2400*/  IMAD R6, R19, R14, RZ ;  /* 0x0000000e13067224 */ /* 0x008fc800078e02ff */
[----:B--2---:R-:W-:-:S05]  /*2410*/  IMAD R103, R24, R13, R6 ;  /* 0x0000000d18677224 */ /* 0x004fca00078e0206 */
[----:B------:R0:W-:Y:S01]  /*2420*/  @P5 STG.E desc[UR16][R90.64], R103 ;  /* 0x000000675a005986 */ /* 0x0001e2000c101910 */
[----:B------:R-:W-:Y:S01]  /*2430*/  LEA R92, P5, R106, R90, 0x2 ;  /* 0x0000005a6a5c7211 */ /* 0x000fe200078a10ff */
[----:B------:R-:W-:-:S12]  /*2440*/  @!P1 BRA `(.L_x_33) ;  /* 0x0000000000049947 */ /* 0x000fd80003800000 */
[----:B------:R1:W5:Y:S02]  /*2450*/  LDG.E.LTC128B R19, desc[UR16][R22.64] ;  /* 0x0000001016137981 */ /* 0x000364000c1e1920 */
.L_x_33:
[----:B------:R-:W-:Y:S05]  /*2460*/  BSYNC B1 ;  /* 0x0000000000017941 */ /* 0x000fea0003800000 */
.L_x_32:
[----:B-----5:R-:W-:Y:S01]  /*2470*/  IMAD R6, R19, R14, RZ ;  /* 0x0000000e13067224 */ /* 0x020fe200078e02ff */
[----:B------:R-:W-:Y:S01]  /*2480*/  LEA.HI.X R93, R106, R91, R107, 0x2, P5 ;  /* 0x0000005b6a5d7211 */ /* 0x000fe200028f146b */
[----:B------:R-:W-:Y:S01]  /*2490*/  BSSY B1, `(.L_x_34) ;  /* 0x0000008000017945 */ /* 0x000fe20003800000 */
[----:B------:R-:W-:Y:S01]  /*24a0*/  ISETP.GT.AND P2, PT, R100, 0x8, P2 ;  /* 0x000000086400780c */ /* 0x000fe20001744270 */
[----:B------:R-:W-:Y:S01]  /*24b0*/  IMAD R25, R25, R13, R6 ;  /* 0x0000000d19197224 */ /* 0x000fe200078e0206 */
[----:B------:R-:W-:-:S04]  /*24c0*/  IADD3 R20, P5, P6, R10, R104, R94 ;  /* 0x000000680a147210 */ /* 0x000fc80007ebe05e */
[----:B------:R2:W-:Y:S01]  /*24d0*/  @P1 STG.E desc[UR16][R92.64], R25 ;  /* 0x000000195c001986 */ /* 0x0005e2000c101910 */
[----:B------:R-:W-:-:S06]  /*24e0*/  IADD3.X R21, R11, R109, R95, P5, P6 ;  /* 0x0000006d0b157210 */ /* 0x000fcc0002fec45f */
[----:B------:R-:W-:Y:S05]  /*24f0*/  @!P2 BRA `(.L_x_35) ;  /* 0x000000000004a947 */ /* 0x000fea0003800000 */
[----:B------:R3:W5:Y:S02]  /*2500*/  LDG.E.LTC128B R19, desc[UR16][R96.64+0x20] ;  /* 0x0000201060137981 */ /* 0x000764000c1e1920 */
.L_x_35:
[----:B------:R-:W-:Y:S05]  /*2510*/  BSYNC B1 ;  /* 0x0000000000017941 */ /* 0x000fea0003800000 */
.L_x_34:
[----:B------:R-:W-:Y:S01]  /*2520*/  IMAD.WIDE.U32 R20, R4, UR8, R20 ;  /* 0x0000000804147c25 */ /* 0x000fe2000f8e0014 */
[----:B------:R-:W-:Y:S01]  /*2530*/  ISETP.GT.AND P3, PT, R100, 0x8, P3 ;  /* 0x000000086400780c */ /* 0x000fe20001f64270 */
[----:B------:R-:W-:Y:S01]  /*2540*/  USHF.L.U64.HI UR11, UR14, 0x5, UR15 ;  /* 0x000000050e0b7899 */ /* 0x000fe2000801020f */
[----:B------:R-:W-:Y:S01]  /*2550*/  ISETP.GT.AND P1, PT, R5, 0x8, PT ;  /* 0x000000080500780c */ /* 0x000fe20003f24270 */
[----:B------:R-:W-:Y:S01]  /*2560*/  IMAD.IADD R21, R101, 0x1, R21 ;  /* 0x0000000165157824 */ /* 0x000fe200078e0215 */
[C---:B------:R-:W-:Y:S01]  /*2570*/  LEA R24, P6, R20.reuse, UR24, 0x2 ;  /* 0x0000001814187c11 */ /* 0x040fe2000f8c10ff */
[----:B-----5:R-:W-:Y:S01]  /*2580*/  IMAD R6, R19, R14, RZ ;  /* 0x0000000e13067224 */ /* 0x020fe200078e02ff */
[----:B------:R-:W-:Y:S01]  /*2590*/  USHF.L.U32 UR10, UR14, 0x5, URZ ;  /* 0x000000050e0a7899 */ /* 0x000fe2000800063f */
[----:B------:R-:W-:Y:S01]  /*25a0*/  BSSY B1, `(.L_x_36) ;  /* 0x0000009000017945 */ /* 0x000fe20003800000 */
[----:B--2---:R-:W-:Y:S01]  /*25b0*/  LEA.HI.X R25, R20, UR25, R21, 0x2, P6 ;  /* 0x0000001914197c11 */ /* 0x004fe2000b0f1415 */
[----:B------:R-:W-:Y:S01]  /*25c0*/  IMAD R95, R26, R13, R6 ;  /* 0x0000000d1a5f7224 */ /* 0x000fe200078e0206 */
[----:B------:R-:W-:Y:S01]  /*25d0*/  ISETP.GT.AND P5, PT, R100, RZ, P1 ;  /* 0x000000ff6400720c */ /* 0x000fe20000fa4270 */
[----:B------:R-:W-:-:S02]  /*25e0*/  @P2 IMAD.MOV.U32 R20, RZ, RZ, R90 ;  /* 0x000000ffff142224 */ /* 0x000fc400078e005a */
[----:B------:R-:W-:-:S05]  /*25f0*/  @P2 IMAD.MOV.U32 R21, RZ, RZ, R91 ;  /* 0x000000ffff152224 */ /* 0x000fca00078e005b */
[----:B------:R2:W-:Y:S01]  /*2600*/  @P2 STG.E desc[UR16][R20.64+0x20], R95 ;  /* 0x0000205f14002986 */ /* 0x0005e2000c101910 */
[----:B------:R-:W-:Y:S05]  /*2610*/  @!P3 BRA `(.L_x_37) ;  /* 0x000000000004b947 */ /* 0x000fea0003800000 */
[----:B------:R4:W5:Y:S02]  /*2620*/  LDG.E.LTC128B R19, desc[UR16][R24.64+0x20] ;  /* 0x0000201018137981 */ /* 0x000964000c1e1920 */
.L_x_37:
[----:B------:R-:W-:Y:S05]  /*2630*/  BSYNC B1 ;  /* 0x0000000000017941 */ /* 0x000fea0003800000 */
.L_x_36:
[----:B-----5:R-:W-:Y:S01]  /*2640*/  IMAD R4, R19, R14, RZ ;  /* 0x0000000e13047224 */ /* 0x020fe200078e02ff */
[----:B----4-:R-:W-:Y:S01]  /*2650*/  IADD3 R24, P2, R88, UR10, RZ ;  /* 0x0000000a58187c10 */ /* 0x010fe2000ff5e0ff */
[----:B------:R-:W-:Y:S02]  /*2660*/  IMAD.MOV.U32 R101, RZ, RZ, R19 ;  /* 0x000000ffff657224 */ /* 0x000fe400078e0013 */
[----:B---3--:R-:W-:Y:S01]  /*2670*/  IMAD R97, R27, R13, R4 ;  /* 0x0000000d1b617224 */ /* 0x008fe200078e0204 */
[----:B------:R-:W-:Y:S01]  /*2680*/  IADD3.X R25, R89, UR11, RZ, P2, !PT ;  /* 0x0000000b59197c10 */ /* 0x000fe200097fe4ff */
[----:B--2---:R-:W-:Y:S02]  /*2690*/  @P3 IMAD.MOV.U32 R20, RZ, RZ, R92 ;  /* 0x000000ffff143224 */ /* 0x004fe400078e005c */
[----:B------:R-:W-:-:S05]  /*26a0*/  @P3 IMAD.MOV.U32 R21, RZ, RZ, R93 ;  /* 0x000000ffff153224 */ /* 0x000fca00078e005d */
[----:B------:R2:W-:Y:S04]  /*26b0*/  @P3 STG.E desc[UR16][R20.64+0x20], R97 ;  /* 0x0000206114003986 */ /* 0x0005e8000c101910 */
[----:B------:R-:W3:Y:S01]  /*26c0*/  @P5 LDG.E.LTC128B R101, desc[UR16][R24.64] ;  /* 0x0000001018655981 */ /* 0x000ee2000c1e1920 */
[C---:B------:R-:W-:Y:S01]  /*26d0*/  IMAD.SHL.U32 R4, R106.reuse, 0x20, RZ ;  /* 0x000000206a047824 */ /* 0x040fe200078e00ff */
[----:B------:R-:W-:Y:S01]  /*26e0*/  SHF.L.U64.HI R6, R106, 0x5, R107 ;  /* 0x000000056a067819 */ /* 0x000fe2000001026b */
[----:B------:R-:W-:Y:S01]  /*26f0*/  BSSY B1, `(.L_x_38) ;  /* 0x000000c000017945 */ /* 0x000fe20003800000 */
[----:B------:R-:W-:Y:S02]  /*2700*/  ISETP.GT.AND P3, PT, R5, 0x9, PT ;  /* 0x000000090500780c */ /* 0x000fe40003f64270 */
[----:B------:R-:W-:-:S02]  /*2710*/  IADD3 R26, P6, R4, R90, RZ ;  /* 0x0000005a041a7210 */ /* 0x000fc40007fde0ff */
[----:B------:R-:W-:-:S03]  /*2720*/  ISETP.GT.AND P2, PT, R100, RZ, P3 ;  /* 0x000000ff6400720c */ /* 0x000fc60001f44270 */
[----:B------:R-:W-:Y:S01]  /*2730*/  IMAD.X R27, R6, 0x1, R91, P6 ;  /* 0x00000001061b7824 */ /* 0x000fe200030e065b */
[----:B------:R-:W-:-:S04]  /*2740*/  IADD3 R94, P6, R22, UR10, RZ ;  /* 0x0000000a165e7c10 */ /* 0x000fc8000ffde0ff */
[----:B------:R-:W-:Y:S01]  /*2750*/  IADD3.X R95, R23, UR11, RZ, P6, !PT ;  /* 0x0000000b175f7c10 */ /* 0x000fe2000b7fe4ff */
[----:B---3--:R-:W-:-:S04]  /*2760*/  IMAD R19, R101, R14, RZ ;  /* 0x0000000e65137224 */ /* 0x008fc800078e02ff */
[----:B------:R-:W-:-:S05]  /*2770*/  IMAD R19, R28, R13, R19 ;  /* 0x0000000d1c137224 */ /* 0x000fca00078e0213 */
[----:B------:R2:W-:Y:S01]  /*2780*/  @P5 STG.E desc[UR16][R26.64], R19 ;  /* 0x000000131a005986 */ /* 0x0005e2000c101910 */
[----:B------:R-:W-:Y:S05]  /*2790*/  @!P2 BRA `(.L_x_39) ;  /* 0x000000000004a947 */ /* 0x000fea0003800000 */
[----:B------:R3:W5:Y:S02]  /*27a0*/  LDG.E.LTC128B R101, desc[UR16][R94.64] ;  /* 0x000000105e657981 */ /* 0x000764000c1e1920 */
.L_x_39:
[----:B------:R-:W-:Y:S05]  /*27b0*/  BSYNC B1 ;  /* 0x0000000000017941 */ /* 0x000fea0003800000 */
.L_x_38:
[----:B------:R-:W-:Y:S01]  /*27c0*/  UIADD3 UR8, UP0, UR10, 0x20, URZ ;  /* 0x000000200a087890 */ /* 0x000fe2000ff1e03f */
[----:B------:R-:W-:Y:S01]  /*27d0*/  ISETP.GT.AND P1, PT, R100, 0x8, P1 ;  /* 0x000000086400780c */ /* 0x000fe20000f24270 */
[----:B--2--5:R-:W-:Y:S01]  /*27e0*/  IMAD R20, R101, R14, RZ ;  /* 0x0000000e65147224 */ /* 0x024fe200078e02ff */
[----:B------:R-:W-:Y:S01]  /*27f0*/  IADD3 R96, P5, R4, R92, RZ ;  /* 0x0000005c04607210 */ /* 0x000fe20007fbe0ff */
[----:B------:R-:W-:Y:S02]  /*2800*/  UIADD3.X UR9, URZ, UR11, URZ, UP0, !UPT ;  /* 0x0000000b3f097290 */ /* 0x000fe400087fe43f */
[----:B------:R-:W-:Y:S01]  /*2810*/  IADD3 R28, P6, R88, UR8, RZ ;  /* 0x00000008581c7c10 */ /* 0x000fe2000ffde0ff */
[----:B0-----:R-:W-:Y:S02]  /*2820*/  IMAD R103, R29, R13, R20 ;  /* 0x0000000d1d677224 */ /* 0x001fe400078e0214 */
[----:B------:R-:W-:Y:S01]  /*2830*/  IMAD.X R97, R6, 0x1, R93, P5 ;  /* 0x0000000106617824 */ /* 0x000fe200028e065d */
[----:B------:R-:W-:-:S04]  /*2840*/  IADD3.X R29, R89, UR9, RZ, P6, !PT ;  /* 0x00000009591d7c10 */ /* 0x000fc8000b7fe4ff */
[----:B------:R0:W-:Y:S04]  /*2850*/  @P2 STG.E desc[UR16][R96.64], R103 ;  /* 0x0000006760002986 */ /* 0x0001e8000c101910 */
[----:B------:R-:W2:Y:S01]  /*2860*/  @P1 LDG.E.LTC128B R101, desc[UR16][R28.64] ;  /* 0x000000101c651981 */ /* 0x000ea2000c1e1920 */
[----:B------:R-:W-:Y:S01]  /*2870*/  IADD3 R20, P2, R4, 0x20, RZ ;  /* 0x0000002004147810 */ /* 0x000fe20007f5e0ff */
[----:B------:R-:W-:Y:S01]  /*2880*/  BSSY B1, `(.L_x_40) ;  /* 0x000000e000017945 */ /* 0x000fe20003800000 */
[----:B------:R-:W-:Y:S02]  /*2890*/  ISETP.GT.AND P5, PT, R100, 0x8, P3 ;  /* 0x000000086400780c */ /* 0x000fe40001fa4270 */
[----:B------:R-:W-:Y:S01]  /*28a0*/  IADD3 R88, P6, R20, R90, RZ ;  /* 0x0000005a14587210 */ /* 0x000fe20007fde0ff */
[----:B------:R-:W-:Y:S01]  /*28b0*/  IMAD.X R19, RZ, RZ, R6, P2 ;  /* 0x000000ffff137224 */ /* 0x000fe200010e0606 */
[----:B-1----:R-:W-:-:S02]  /*28c0*/  IADD3 R22, P3, R22, UR8, RZ ;  /* 0x0000000816167c10 */ /* 0x002fc4000ff7e0ff */
[----:B------:R-:W-:Y:S01]  /*28d0*/  ISETP.GT.AND P2, PT, R5, 0x10, PT ;  /* 0x000000100500780c */ /* 0x000fe20003f44270 */
[----:B------:R-:W-:Y:S01]  /*28e0*/  IMAD.X R89, R19, 0x1, R91, P6 ;  /* 0x0000000113597824 */ /* 0x000fe200030e065b */
[----:B------:R-:W-:Y:S02]  /*28f0*/  IADD3 R90, P6, R20, R92, RZ ;  /* 0x0000005c145a7210 */ /* 0x000fe40007fde0ff */
[----:B------:R-:W-:Y:S01]  /*2900*/  IADD3.X R23, R23, UR9, RZ, P3, !PT ;  /* 0x0000000917177c10 */ /* 0x000fe20009ffe4ff */
[----:B--2---:R-:W-:-:S04]  /*2910*/  IMAD R21, R101, R14, RZ ;  /* 0x0000000e65157224 */ /* 0x004fc800078e02ff */
[----:B------:R-:W-:-:S05]  /*2920*/  IMAD R21, R30, R13, R21 ;  /* 0x0000000d1e157224 */ /* 0x000fca00078e0215 */
[----:B------:R0:W-:Y:S01]  /*2930*/  @P1 STG.E desc[UR16][R88.64], R21 ;  /* 0x0000001558001986 */ /* 0x0001e2000c101910 */
[----:B------:R-:W-:Y:S05]  /*2940*/  @!P5 BRA `(.L_x_41) ;  /* 0x000000000004d947 */ /* 0x000fea0003800000 */
[----:B------:R1:W5:Y:S02]  /*2950*/  LDG.E.LTC128B R101, desc[UR16][R22.64] ;  /* 0x0000001016657981 */ /* 0x000364000c1e1920 */
.L_x_41:
[----:B------:R-:W-:Y:S05]  /*2960*/  BSYNC B1 ;  /* 0x0000000000017941 */ /* 0x000fea0003800000 */
.L_x_40:
[----:B-1---5:R-:W-:Y:S01]  /*2970*/  IMAD R22, R101, R14, RZ ;  /* 0x0000000e65167224 */ /* 0x022fe200078e02ff */
[----:B------:R-:W-:Y:S01]  /*2980*/  ISETP.GT.AND P3, PT, R100, RZ, P2 ;  /* 0x000000ff6400720c */ /* 0x000fe20001764270 */
[----:B------:R-:W-:Y:S01]  /*2990*/  IMAD.X R91, R19, 0x1, R93, P6 ;  /* 0x00000001135b7824 */ /* 0x000fe200030e065d */
[----:B------:R-:W-:Y:S01]  /*29a0*/  BSSY B1, `(.L_x_42) ;  /* 0x0000008000017945 */ /* 0x000fe20003800000 */
[----:B------:R-:W-:Y:S01]  /*29b0*/  IMAD R31, R31, R13, R22 ;  /* 0x0000000d1f1f7224 */ /* 0x000fe200078e0216 */
[----:B------:R-:W-:Y:S02]  /*29c0*/  IADD3 R22, P1, R24, UR10, RZ ;  /* 0x0000000a18167c10 */ /* 0x000fe4000ff3e0ff */
[----:B------:R-:W-:Y:S02]  /*29d0*/  IADD3 R28, P6, R26, R4, RZ ;  /* 0x000000041a1c7210 */ /* 0x000fe40007fde0ff */
[----:B------:R1:W-:Y:S01]  /*29e0*/  @P5 STG.E desc[UR16][R90.64], R31 ;  /* 0x0000001f5a005986 */ /* 0x0003e2000c101910 */
[----:B------:R-:W-:-:S04]  /*29f0*/  IADD3.X R23, R25, UR11, RZ, P1, !PT ;  /* 0x0000000b19177c10 */ /* 0x000fc80008ffe4ff */
[----:B------:R-:W-:Y:S06]  /*2a00*/  @!P3 BRA `(.L_x_43) ;  /* 0x000000000004b947 */ /* 0x000fec0003800000 */
[----:B------:R2:W5:Y:S02]  /*2a10*/  LDG.E.LTC128B R101, desc[UR16][R22.64] ;  /* 0x0000001016657981 */ /* 0x000564000c1e1920 */
.L_x_43:
[----:B------:R-:W-:Y:S05]  /*2a20*/  BSYNC B1 ;  /* 0x0000000000017941 */ /* 0x000fea0003800000 */
.L_x_42:
[----:B------:R-:W-:Y:S01]  /*2a30*/  ISETP.GT.AND P1, PT, R5, 0x11, PT ;  /* 0x000000110500780c */ /* 0x000fe20003f24270 */
[----:B0----5:R-:W-:Y:S01]  /*2a40*/  IMAD R21, R101, R14, RZ ;  /* 0x0000000e65157224 */ /* 0x021fe200078e02ff */
[----:B------:R-:W-:Y:S01]  /*2a50*/  BSSY B1, `(.L_x_44) ;  /* 0x000000a000017945 */ /* 0x000fe20003800000 */
[----:B------:R-:W-:Y:S01]  /*2a60*/  IMAD.X R29, R27, 0x1, R6, P6 ;  /* 0x000000011b1d7824 */ /* 0x000fe200030e0606 */
[----:B------:R-:W-:Y:S01]  /*2a70*/  ISETP.GT.AND P5, PT, R100, RZ, P1 ;  /* 0x000000ff6400720c */ /* 0x000fe20000fa4270 */
[----:B------:R-:W-:Y:S01]  /*2a80*/  IMAD R21, R32, R13, R21 ;  /* 0x0000000d20157224 */ /* 0x000fe200078e0215 */
[----:B------:R-:W-:-:S04]  /*2a90*/  IADD3 R88, P6, R96, R4, RZ ;  /* 0x0000000460587210 */ /* 0x000fc80007fde0ff */
[----:B------:R0:W-:Y:S01]  /*2aa0*/  @P3 STG.E desc[UR16][R28.64], R21 ;  /* 0x000000151c003986 */ /* 0x0001e2000c101910 */
[----:B------:R-:W-:-:S04]  /*2ab0*/  IADD3 R30, P3, R94, UR10, RZ ;  /* 0x0000000a5e1e7c10 */ /* 0x000fc8000ff7e0ff */
[----:B-1----:R-:W-:Y:S02]  /*2ac0*/  IADD3.X R31, R95, UR11, RZ, P3, !PT ;  /* 0x0000000b5f1f7c10 */ /* 0x002fe40009ffe4ff */
[----:B------:R-:W-:Y:S07]  /*2ad0*/  @!P5 BRA `(.L_x_45) ;  /* 0x000000000004d947 */ /* 0x000fee0003800000 */
[----:B------:R1:W5:Y:S02]  /*2ae0*/  LDG.E.LTC128B R101, desc[UR16][R30.64] ;  /* 0x000000101e657981 */ /* 0x000364000c1e1920 */
.L_x_45:
[----:B------:R-:W-:Y:S05]  /*2af0*/  BSYNC B1 ;  /* 0x0000000000017941 */ /* 0x000fea0003800000 */
.L_x_44:
[----:B-----5:R-:W-:Y:S01]  /*2b00*/  IMAD R32, R101, R14, RZ ;  /* 0x0000000e65207224 */ /* 0x020fe200078e02ff */
[----:B------:R-:W-:Y:S01]  /*2b10*/  ISETP.GT.AND P3, PT, R100, 0x8, P2 ;  /* 0x000000086400780c */ /* 0x000fe20001764270 */
[----:B------:R-:W-:Y:S01]  /*2b20*/  IMAD.X R89, R97, 0x1, R6, P6 ;  /* 0x0000000161597824 */ /* 0x000fe200030e0606 */
[----:B------:R-:W-:Y:S01]  /*2b30*/  IADD3 R24, P2, R24, UR8, RZ ;  /* 0x0000000818187c10 */ /* 0x000fe2000ff5e0ff */
[----:B------:R-:W-:Y:S01]  /*2b40*/  IMAD R33, R33, R13, R32 ;  /* 0x0000000d21217224 */ /* 0x000fe200078e0220 */
[----:B------:R-:W-:Y:S02]  /*2b50*/  BSSY B1, `(.L_x_46) ;  /* 0x0000005000017945 */ /* 0x000fe40003800000 */
[----:B------:R-:W-:Y:S02]  /*2b60*/  IADD3.X R25, R25, UR9, RZ, P2, !PT ;  /* 0x0000000919197c10 */ /* 0x000fe400097fe4ff */
[----:B------:R4:W-:Y:S05]  /*2b70*/  @P5 STG.E desc[UR16][R88.64], R33 ;  /* 0x0000002158005986 */ /* 0x0009ea000c101910 */
[----:B------:R-:W-:Y:S05]  /*2b80*/  @!P3 BRA `(.L_x_47) ;  /* 0x000000000004b947 */ /* 0x000fea0003800000 */
[----:B------:R0:W5:Y:S02]  /*2b90*/  LDG.E.LTC128B R101, desc[UR16][R24.64] ;  /* 0x0000001018657981 */ /* 0x000164000c1e1920 */
.L_x_47:
[----:B------:R-:W-:Y:S05]  /*2ba0*/  BSYNC B1 ;  /* 0x0000000000017941 */ /* 0x000fea0003800000 */
.L_x_46:
[----:B0-----:R-:W-:Y:S01]  /*2bb0*/  IADD3 R24, P5, R20, R26, RZ ;  /* 0x0000001a14187210 */ /* 0x001fe20007fbe0ff */
[----:B-----5:R-:W-:Y:S01]  /*2bc0*/  IMAD R21, R101, R14, RZ ;  /* 0x0000000e65157224 */ /* 0x020fe200078e02ff */
[----:B------:R-:W-:Y:S01]  /*2bd0*/  ISETP.GT.AND P1, PT, R100, 0x8, P1 ;  /* 0x000000086400780c */ /* 0x000fe20000f24270 */
[----:B------:R-:W-:Y:S01]  /*2be0*/  BSSY B1, `(.L_x_48) ;  /* 0x000000a000017945 */ /* 0x000fe20003800000 */
[----:B------:R-:W-:Y:S01]  /*2bf0*/  IADD3 R26, P6, R94, UR8, RZ ;  /* 0x000000085e1a7c10 */ /* 0x000fe2000ffde0ff */
[----:B------:R-:W-:Y:S01]  /*2c00*/  IMAD R21, R34, R13, R21 ;  /* 0x0000000d22157224 */ /* 0x000fe200078e0215 */
[----:B------:R-:W-:Y:S01]  /*2c10*/  ISETP.GT.AND P2, PT, R5, 0x18, PT ;  /* 0x000000180500780c */ /* 0x000fe20003f44270 */
[----:B------:R-:W-:Y:S01]  /*2c20*/  IMAD.X R25, R19, 0x1, R27, P5 ;  /* 0x0000000113197824 */ /* 0x000fe200028e061b */
[----:B------:R-:W-:Y:S02]  /*2c30*/  IADD3 R32, P5, R20, R96, RZ ;  /* 0x0000006014207210 */ /* 0x000fe40007fbe0ff */
[----:B------:R-:W-:-:S02]  /*2c40*/  IADD3.X R27, R95, UR9, RZ, P6, !PT ;  /* 0x000000095f1b7c10 */ /* 0x000fc4000b7fe4ff */
[----:B------:R0:W-:Y:S03]  /*2c50*/  @P3 STG.E desc[UR16][R24.64], R21 ;  /* 0x0000001518003986 */ /* 0x0001e6000c101910 */
[----:B------:R-:W-:Y:S06]  /*2c60*/  @!P1 BRA `(.L_x_49) ;  /* 0x0000000000049947 */ /* 0x000fec0003800000 */
[----:B------:R0:W5:Y:S02]  /*2c70*/  LDG.E.LTC128B R101, desc[UR16][R26.64] ;  /* 0x000000101a657981 */ /* 0x000164000c1e1920 */
.L_x_49:
[----:B------:R-:W-:Y:S05]  /*2c80*/  BSYNC B1 ;  /* 0x0000000000017941 */ /* 0x000fea0003800000 */
.L_x_48:
[----:B0----5:R-:W-:Y:S01]  /*2c90*/  IMAD R24, R101, R14, RZ ;  /* 0x0000000e65187224 */ /* 0x021fe200078e02ff */
[----:B------:R-:W-:Y:S01]  /*2ca0*/  ISETP.GT.AND P3, PT, R100, RZ, P2 ;  /* 0x000000ff6400720c */ /* 0x000fe20001764270 */
[----:B----4-:R-:W-:Y:S01]  /*2cb0*/  IMAD.X R33, R19, 0x1, R97, P5 ;  /* 0x0000000113217824 */ /* 0x010fe200028e0661 */
        /* <DEDUP_REMOVED lines=8> */
.L_x_51:
[----:B------:R-:W-:Y:S05]  /*2d40*/  BSYNC B1 ;  /* 0x0000000000017941 */ /* 0x000fea0003800000 */
.L_x_50:
[----:B------:R-:W-:Y:S01]  /*2d50*/  ISETP.GT.AND P1, PT, R5, 0x19, PT ;  /* 0x000000190500780c */ /* 0x000fe20003f24270 */
[----:B------:R-:W-:Y:S01]  /*2d60*/  IMAD.X R27, R29, 0x1, R6, P5 ;  /* 0x000000011d1b7824 */ /* 0x000fe200028e0606 */
[----:B------:R-:W-:Y:S01]  /*2d70*/  BSSY B1, `(.L_x_52) ;  /* 0x000000a000017945 */ /* 0x000fe20003800000 */
[----:B-----5:R-:W-:Y:S01]  /*2d80*/  IMAD R21, R101, R14, RZ ;  /* 0x0000000e65157224 */ /* 0x020fe200078e02ff */
[----:B------:R-:W-:Y:S02]  /*2d90*/  ISETP.GT.AND P5, PT, R100, RZ, P1 ;  /* 0x000000ff6400720c */ /* 0x000fe40000fa4270 */
[----:B------:R-:W-:Y:S01]  /*2da0*/  IADD3 R34, P6, R88, R4, RZ ;  /* 0x0000000458227210 */ /* 0x000fe20007fde0ff */
[----:B------:R-:W-:-:S05]  /*2db0*/  IMAD R21, R36, R13, R21 ;  /* 0x0000000d24157224 */ /* 0x000fca00078e0215 */
[----:B------:R1:W-:Y:S01]  /*2dc0*/  @P3 STG.E desc[UR16][R26.64], R21 ;  /* 0x000000151a003986 */ /* 0x0003e2000c101910 */
[----:B0-----:R-:W-:-:S04]  /*2dd0*/  IADD3 R32, P3, R30, UR10, RZ ;  /* 0x0000000a1e207c10 */ /* 0x001fc8000ff7e0ff */
[----:B------:R-:W-:Y:S01]  /*2de0*/  IADD3.X R33, R31, UR11, RZ, P3, !PT ;  /* 0x0000000b1f217c10 */ /* 0x000fe20009ffe4ff */
[----:B------:R-:W-:Y:S08]  /*2df0*/  @!P5 BRA `(.L_x_53) ;  /* 0x000000000004d947 */ /* 0x000ff00003800000 */
[----:B------:R0:W5:Y:S02]  /*2e00*/  LDG.E.LTC128B R101, desc[UR16][R32.64] ;  /* 0x0000001020657981 */ /* 0x000164000c1e1920 */
.L_x_53:
[----:B------:R-:W-:Y:S05]  /*2e10*/  BSYNC B1 ;  /* 0x0000000000017941 */ /* 0x000fea0003800000 */
.L_x_52:
[----:B-----5:R-:W-:Y:S01]  /*2e20*/  IMAD R36, R101, R14, RZ ;  /* 0x0000000e65247224 */ /* 0x020fe200078e02ff */
[----:B------:R-:W-:Y:S01]  /*2e30*/  ISETP.GT.AND P3, PT, R100, 0x8, P2 ;  /* 0x000000086400780c */ /* 0x000fe20001764270 */
[----:B------:R-:W-:Y:S01]  /*2e40*/  IMAD.X R35, R89, 0x1, R6, P6 ;  /* 0x0000000159237824 */ /* 0x000fe200030e0606 */
[----:B--2---:R-:W-:Y:S01]  /*2e50*/  IADD3 R22, P2, R22, UR8, RZ ;  /* 0x0000000816167c10 */ /* 0x004fe2000ff5e0ff */
[----:B------:R-:W-:Y:S01]  /*2e60*/  IMAD R37, R37, R13, R36 ;  /* 0x0000000d25257224 */ /* 0x000fe200078e0224 */
[----:B------:R-:W-:Y:S02]  /*2e70*/  BSSY B1, `(.L_x_54) ;  /* 0x0000005000017945 */ /* 0x000fe40003800000 */
[----:B------:R-:W-:Y:S02]  /*2e80*/  IADD3.X R23, R23, UR9, RZ, P2, !PT ;  /* 0x0000000917177c10 */ /* 0x000fe400097fe4ff */
[----:B------:R2:W-:Y:S05]  /*2e90*/  @P5 STG.E desc[UR16][R34.64], R37 ;  /* 0x0000002522005986 */ /* 0x0005ea000c101910 */
[----:B------:R-:W-:Y:S05]  /*2ea0*/  @!P3 BRA `(.L_x_55) ;  /* 0x000000000004b947 */ /* 0x000fea0003800000 */
[----:B------:R0:W5:Y:S02]  /*2eb0*/  LDG.E.LTC128B R101, desc[UR16][R22.64] ;  /* 0x0000001016657981 */ /* 0x000164000c1e1920 */
.L_x_55:
[----:B------:R-:W-:Y:S05]  /*2ec0*/  BSYNC B1 ;  /* 0x0000000000017941 */ /* 0x000fea0003800000 */
.L_x_54:
[----:B0-----:R-:W-:Y:S01]  /*2ed0*/  IADD3 R22, P5, R28, R20, RZ ;  /* 0x000000141c167210 */ /* 0x001fe20007fbe0ff */
[----:B-1---5:R-:W-:Y:S01]  /*2ee0*/  IMAD R21, R101, R14, RZ ;  /* 0x0000000e65157224 */ /* 0x022fe200078e02ff */
        /* <DEDUP_REMOVED lines=11> */
.L_x_57:
[----:B------:R-:W-:Y:S05]  /*2fa0*/  BSYNC B1 ;  /* 0x0000000000017941 */ /* 0x000fea0003800000 */
.L_x_56:
[----:B0----5:R-:W-:Y:S01]  /*2fb0*/  IMAD R22, R101, R14, RZ ;  /* 0x0000000e65167224 */ /* 0x021fe200078e02ff */
[----:B------:R-:W-:Y:S01]  /*2fc0*/  ISETP.GT.AND P3, PT, R100, RZ, P2 ;  /* 0x000000ff6400720c */ /* 0x000fe20001764270 */
[----:B--2---:R-:W-:Y:S01]  /*2fd0*/  IMAD.X R37, R89, 0x1, R19, P5 ;  /* 0x0000000159257824 */ /* 0x004fe200028e0613 */
[----:B------:R-:W-:Y:S01]  /*2fe0*/  BSSY B1, `(.L_x_58) ;  /* 0x0000008000017945 */ /* 0x000fe20003800000 */
[----:B------:R-:W-:Y:S01]  /*2ff0*/  IMAD R39, R39, R13, R22 ;  /* 0x0000000d27277224 */ /* 0x000fe200078e0216 */
[----:B------:R-:W-:Y:S02]  /*3000*/  IADD3 R22, P6, R24, UR10, RZ ;  /* 0x0000000a18167c10 */ /* 0x000fe4000ffde0ff */
[----:B-1----:R-:W-:Y:S02]  /*3010*/  IADD3 R28, P5, R26, R4, RZ ;  /* 0x000000041a1c7210 */ /* 0x002fe40007fbe0ff */
[----:B------:R0:W-:Y:S01]  /*3020*/  @P1 STG.E desc[UR16][R36.64], R39 ;  /* 0x0000002724001986 */ /* 0x0001e2000c101910 */
[----:B------:R-:W-:-:S04]  /*3030*/  IADD3.X R23, R25, UR11, RZ, P6, !PT ;  /* 0x0000000b19177c10 */ /* 0x000fc8000b7fe4ff */
[----:B------:R-:W-:Y:S06]  /*3040*/  @!P3 BRA `(.L_x_59) ;  /* 0x000000000004b947 */ /* 0x000fec0003800000 */
[----:B------:R1:W5:Y:S02]  /*3050*/  LDG.E.LTC128B R101, desc[UR16][R22.64] ;  /* 0x0000001016657981 */ /* 0x000364000c1e1920 */
.L_x_59:
[----:B------:R-:W-:Y:S05]  /*3060*/  BSYNC B1 ;  /* 0x0000000000017941 */ /* 0x000fea0003800000 */
.L_x_58:
[----:B------:R-:W-:Y:S01]  /*3070*/  ISETP.GT.AND P1, PT, R5, 0x21, PT ;  /* 0x000000210500780c */ /* 0x000fe20003f24270 */
[----:B------:R-:W-:Y:S01]  /*3080*/  IMAD.X R29, R27, 0x1, R6, P5 ;  /* 0x000000011b1d7824 */ /* 0x000fe200028e0606 */
[----:B------:R-:W-:Y:S01]  /*3090*/  BSSY B1, `(.L_x_60) ;  /* 0x000000a000017945 */ /* 0x000fe20003800000 */
[----:B-----5:R-:W-:Y:S01]  /*30a0*/  IMAD R21, R101, R14, RZ ;  /* 0x0000000e65157224 */ /* 0x020fe200078e02ff */
[----:B------:R-:W-:Y:S02]  /*30b0*/  ISETP.GT.AND P5, PT, R100, RZ, P1 ;  /* 0x000000ff6400720c */ /* 0x000fe40000fa4270 */
[----:B0-----:R-:W-:Y:S01]  /*30c0*/  IADD3 R36, P6, R34, R4, RZ ;  /* 0x0000000422247210 */ /* 0x001fe20007fde0ff */
[----:B------:R-:W-:-:S05]  /*30d0*/  IMAD R21, R40, R13, R21 ;  /* 0x0000000d28157224 */ /* 0x000fca00078e0215 */
[----:B------:R0:W-:Y:S01]  /*30e0*/  @P3 STG.E desc[UR16][R28.64], R21 ;  /* 0x000000151c003986 */ /* 0x0001e2000c101910 */
[----:B------:R-:W-:-:S04]  /*30f0*/  IADD3 R30, P3, R32, UR10, RZ ;  /* 0x0000000a201e7c10 */ /* 0x000fc8000ff7e0ff */
[----:B------:R-:W-:Y:S01]  /*3100*/  IADD3.X R31, R33, UR11, RZ, P3, !PT ;  /* 0x0000000b211f7c10 */ /* 0x000fe20009ffe4ff */
[----:B------:R-:W-:Y:S08]  /*3110*/  @!P5 BRA `(.L_x_61) ;  /* 0x000000000004d947 */ /* 0x000ff00003800000 */
[----:B------:R2:W5:Y:S02]  /*3120*/  LDG.E.LTC128B R101, desc[UR16][R30.64] ;  /* 0x000000101e657981 */ /* 0x000564000c1e1920 */
.L_x_61:
[----:B------:R-:W-:Y:S05]  /*3130*/  BSYNC B1 ;  /* 0x0000000000017941 */ /* 0x000fea0003800000 */
.L_x_60:
[----:B-----5:R-:W-:Y:S01]  /*3140*/  IMAD R38, R101, R14, RZ ;  /* 0x0000000e65267224 */ /* 0x020fe200078e02ff */
[----:B------:R-:W-:Y:S01]  /*3150*/  ISETP.GT.AND P3, PT, R100, 0x8, P2 ;  /* 0x000000086400780c */ /* 0x000fe20001764270 */
[----:B------:R-:W-:Y:S01]  /*3160*/  IMAD.X R37, R35, 0x1, R6, P6 ;  /* 0x0000000123257824 */ /* 0x000fe200030e0606 */
[----:B----4-:R-:W-:Y:S01]  /*3170*/  IADD3 R24, P2, R24, UR8, RZ ;  /* 0x0000000818187c10 */ /* 0x010fe2000ff5e0ff */
[----:B------:R-:W-:Y:S01]  /*3180*/  IMAD R41, R41, R13, R38 ;  /* 0x0000000d29297224 */ /* 0x000fe200078e0226 */
[----:B------:R-:W-:Y:S02]  /*3190*/  BSSY B1, `(.L_x_62) ;  /* 0x0000005000017945 */ /* 0x000fe40003800000 */
[----:B------:R-:W-:Y:S02]  /*31a0*/  IADD3.X R25, R25, UR9, RZ, P2, !PT ;  /* 0x0000000919197c10 */ /* 0x000fe400097fe4ff */
[----:B------:R4:W-:Y:S05]  /*31b0*/  @P5 STG.E desc[UR16][R36.64], R41 ;  /* 0x0000002924005986 */ /* 0x0009ea000c101910 */
[----:B------:R-:W-:Y:S05]  /*31c0*/  @!P3 BRA `(.L_x_63) ;  /* 0x000000000004b947 */ /* 0x000fea0003800000 */
[----:B------:R0:W5:Y:S02]  /*31d0*/  LDG.E.LTC128B R101, desc[UR16][R24.64] ;  /* 0x0000001018657981 */ /* 0x000164000c1e1920 */
.L_x_63:
[----:B------:R-:W-:Y:S05]  /*31e0*/  BSYNC B1 ;  /* 0x0000000000017941 */ /* 0x000fea0003800000 */
.L_x_62:
        /* <DEDUP_REMOVED lines=13> */
.L_x_65:
[----:B------:R-:W-:Y:S05]  /*32c0*/  BSYNC B1 ;  /* 0x0000000000017941 */ /* 0x000fea0003800000 */
.L_x_64:
[----:B0----5:R-:W-:Y:S01]  /*32d0*/  IMAD R24, R101, R14, RZ ;  /* 0x0000000e65187224 */ /* 0x021fe200078e02ff */
        /* <DEDUP_REMOVED lines=10> */
.L_x_67:
[----:B------:R-:W-:Y:S05]  /*3380*/  BSYNC B1 ;  /* 0x0000000000017941 */ /* 0x000fea0003800000 */
.L_x_66:
        /* <DEDUP_REMOVED lines=8> */
[----:B------:R-:W-:-:S04]  /*3410*/  IADD3 R32, P3, R30, UR10, RZ ;  /* 0x0000000a1e207c10 */ /* 0x000fc8000ff7e0ff */
[----:B------:R-:W-:Y:S01]  /*3420*/  IADD3.X R33, R31, UR11, RZ, P3, !PT ;  /* 0x0000000b1f217c10 */ /* 0x000fe20009ffe4ff */
[----:B------:R-:W-:Y:S08]  /*3430*/  @!P5 BRA `(.L_x_69) ;  /* 0x000000000004d947 */ /* 0x000ff00003800000 */
[----:B------:R0:W5:Y:S02]  /*3440*/  LDG.E.LTC128B R101, desc[UR16][R32.64] ;  /* 0x0000001020657981 */ /* 0x000164000c1e1920 */
.L_x_69:
[----:B------:R-:W-:Y:S05]  /*3450*/  BSYNC B1 ;  /* 0x0000000000017941 */ /* 0x000fea0003800000 */
.L_x_68:
[----:B0----5:R-:W-:Y:S01]  /*3460*/  IMAD R38, R101, R14, RZ ;  /* 0x0000000e65267224 */ /* 0x021fe200078e02ff */
[----:B------:R-:W-:Y:S01]  /*3470*/  ISETP.GT.AND P3, PT, R100, 0x8, P2 ;  /* 0x000000086400780c */ /* 0x000fe20001764270 */
[----:B------:R-:W-:Y:S01]  /*3480*/  IMAD.X R35, R37, 0x1, R6, P6 ;  /* 0x0000000125237824 */ /* 0x000fe200030e0606 */
[----:B-1----:R-:W-:Y:S01]  /*3490*/  IADD3 R22, P2, R22, UR8, RZ ;  /* 0x0000000816167c10 */ /* 0x002fe2000ff5e0ff */
[----:B------:R-:W-:Y:S01]  /*34a0*/  IMAD R45, R45, R13, R38 ;  /* 0x0000000d2d2d7224 */ /* 0x000fe200078e0226 */
[----:B------:R-:W-:Y:S02]  /*34b0*/  BSSY B1, `(.L_x_70) ;  /* 0x0000005000017945 */ /* 0x000fe40003800000 */
[----:B------:R-:W-:Y:S02]  /*34c0*/  IADD3.X R23, R23, UR9, RZ, P2, !PT ;  /* 0x0000000917177c10 */ /* 0x000fe400097fe4ff */
[----:B------:R0:W-:Y:S05]  /*34d0*/  @P5 STG.E desc[UR16][R34.64], R45 ;  /* 0x0000002d22005986 */ /* 0x0001ea000c101910 */
[----:B------:R-:W-:Y:S05]  /*34e0*/  @!P3 BRA `(.L_x_71) ;  /* 0x000000000004b947 */ /* 0x000fea0003800000 */
[----:B------:R1:W5:Y:S02]  /*34f0*/  LDG.E.LTC128B R101, desc[UR16][R22.64] ;  /* 0x0000001016657981 */ /* 0x000364000c1e1920 */
.L_x_71:
[----:B------:R-:W-:Y:S05]  /*3500*/  BSYNC B1 ;  /* 0x0000000000017941 */ /* 0x000fea0003800000 */
.L_x_70:
[----:B-1----:R-:W-:Y:S01]  /*3510*/  IADD3 R22, P5, R28, R20, RZ ;  /* 0x000000141c167210 */ /* 0x002fe20007fbe0ff */
        /* <DEDUP_REMOVED lines=12> */
.L_x_73:
[----:B------:R-:W-:Y:S05]  /*35e0*/  BSYNC B1 ;  /* 0x0000000000017941 */ /* 0x000fea0003800000 */
.L_x_72:
[----:B-1---5:R-:W-:Y:S01]  /*35f0*/  IMAD R22, R101, R14, RZ ;  /* 0x0000000e65167224 */ /* 0x022fe200078e02ff */
[----:B------:R-:W-:Y:S01]  /*3600*/  ISETP.GT.AND P3, PT, R100, RZ, P2 ;  /* 0x000000ff6400720c */ /* 0x000fe20001764270 */
[----:B------:R-:W-:Y:S01]  /*3610*/  IMAD.X R39, R37, 0x1, R19, P5 ;  /* 0x0000000125277824 */ /* 0x000fe200028e0613 */
[----:B------:R-:W-:Y:S01]  /*3620*/  BSSY B1, `(.L_x_74) ;  /* 0x0000008000017945 */ /* 0x000fe20003800000 */
[----:B------:R-:W-:Y:S01]  /*3630*/  IMAD R47, R47, R13, R22 ;  /* 0x0000000d2f2f7224 */ /* 0x000fe200078e0216 */
[----:B------:R-:W-:Y:S02]  /*3640*/  IADD3 R22, P6, R24, UR10, RZ ;  /* 0x0000000a18167c10 */ /* 0x000fe4000ffde0ff */
[----:B0-----:R-:W-:Y:S02]  /*3650*/  IADD3 R28, P5, R26, R4, RZ ;  /* 0x000000041a1c7210 */ /* 0x001fe40007fbe0ff */
[----:B------:R0:W-:Y:S01]  /*3660*/  @P1 STG.E desc[UR16][R38.64], R47 ;  /* 0x0000002f26001986 */ /* 0x0001e2000c101910 */
[----:B------:R-:W-:-:S04]  /*3670*/  IADD3.X R23, R25, UR11, RZ, P6, !PT ;  /* 0x0000000b19177c10 */ /* 0x000fc8000b7fe4ff */
[----:B------:R-:W-:Y:S06]  /*3680*/  @!P3 BRA `(.L_x_75) ;  /* 0x000000000004b947 */ /* 0x000fec0003800000 */
[----:B------:R1:W5:Y:S02]  /*3690*/  LDG.E.LTC128B R101, desc[UR16][R22.64] ;  /* 0x0000001016657981 */ /* 0x000364000c1e1920 */
.L_x_75:
[----:B------:R-:W-:Y:S05]  /*36a0*/  BSYNC B1 ;  /* 0x0000000000017941 */ /* 0x000fea0003800000 */
.L_x_74:
[----:B------:R-:W-:Y:S01]  /*36b0*/  ISETP.GT.AND P1, PT, R5, 0x31, PT ;  /* 0x000000310500780c */ /* 0x000fe20003f24270 */
[----:B------:R-:W-:Y:S01]  /*36c0*/  IMAD.X R29, R27, 0x1, R6, P5 ;  /* 0x000000011b1d7824 */ /* 0x000fe200028e0606 */
[----:B------:R-:W-:Y:S01]  /*36d0*/  BSSY B1, `(.L_x_76) ;  /* 0x000000a000017945 */ /* 0x000fe20003800000 */
[----:B-----5:R-:W-:Y:S01]  /*36e0*/  IMAD R21, R101, R14, RZ ;  /* 0x0000000e65157224 */ /* 0x020fe200078e02ff */
[----:B------:R-:W-:Y:S02]  /*36f0*/  ISETP.GT.AND P5, PT, R100, RZ, P1 ;  /* 0x000000ff6400720c */ /* 0x000fe40000fa4270 */
[----:B----4-:R-:W-:Y:S01]  /*3700*/  IADD3 R36, P6, R34, R4, RZ ;  /* 0x0000000422247210 */ /* 0x010fe20007fde0ff */
[----:B------:R-:W-:-:S05]  /*3710*/  IMAD R21, R48, R13, R21 ;  /* 0x0000000d30157224 */ /* 0x000fca00078e0215 */
[----:B------:R4:W-:Y:S01]  /*3720*/  @P3 STG.E desc[UR16][R28.64], R21 ;  /* 0x000000151c003986 */ /* 0x0009e2000c101910 */
[----:B--2---:R-:W-:-:S04]  /*3730*/  IADD3 R30, P3, R32, UR10, RZ ;  /* 0x0000000a201e7c10 */ /* 0x004fc8000ff7e0ff */
[----:B------:R-:W-:Y:S01]  /*3740*/  IADD3.X R31, R33, UR11, RZ, P3, !PT ;  /* 0x0000000b211f7c10 */ /* 0x000fe20009ffe4ff */
[----:B------:R-:W-:Y:S08]  /*3750*/  @!P5 BRA `(.L_x_77) ;  /* 0x000000000004d947 */ /* 0x000ff00003800000 */
[----:B------:R2:W5:Y:S02]  /*3760*/  LDG.E.LTC128B R101, desc[UR16][R30.64] ;  /* 0x000000101e657981 */ /* 0x000564000c1e1920 */
.L_x_77:
[----:B------:R-:W-:Y:S05]  /*3770*/  BSYNC B1 ;  /* 0x0000000000017941 */ /* 0x000fea0003800000 */
.L_x_76:
[----:B0----5:R-:W-:Y:S01]  /*3780*/  IMAD R38, R101, R14, RZ ;  /* 0x0000000e65267224 */ /* 0x021fe200078e02ff */
        /* <DEDUP_REMOVED lines=9> */
.L_x_79:
[----:B------:R-:W-:Y:S05]  /*3820*/  BSYNC B1 ;  /* 0x0000000000017941 */ /* 0x000fea0003800000 */
.L_x_78:
[----:B0-----:R-:W-:Y:S01]  /*3830*/  IADD3 R24, P5, R26, R20, RZ ;  /* 0x000000141a187210 */ /* 0x001fe20007fbe0ff */
[----:B----45:R-:W-:Y:S01]  /*3840*/  IMAD R21, R101, R14, RZ ;  /* 0x0000000e65157224 */ /* 0x030fe200078e02ff */
        /* <DEDUP_REMOVED lines=11> */
.L_x_81:
[----:B------:R-:W-:Y:S05]  /*3900*/  BSYNC B1 ;  /* 0x0000000000017941 */ /* 0x000fea0003800000 */
.L_x_80:
[----:B0----5:R-:W-:Y:S01]  /*3910*/  IMAD R24, R101, R14, RZ ;  /* 0x0000000e65187224 */ /* 0x021fe200078e02ff */
[----:B------:R-:W-:Y:S01]  /*3920*/  ISETP.GT.AND P3, PT, R100, RZ, P2 ;  /* 0x000000ff6400720c */ /* 0x000fe20001764270 */
[----:B------:R-:W-:Y:S01]  /*3930*/  IMAD.X R39, R35, 0x1, R19, P5 ;  /* 0x0000000123277824 */ /* 0x000fe200028e0613 */
[----:B------:R-:W-:Y:S01]  /*3940*/  BSSY B1, `(.L_x_82) ;  /* 0x0000008000017945 */ /* 0x000fe20003800000 */
[----:B------:R-:W-:Y:S01]  /*3950*/  IMAD R51, R51, R13, R24 ;  /* 0x0000000d33337224 */ /* 0x000fe200078e0218 */
[----:B------:R-:W-:Y:S02]  /*3960*/  IADD3 R24, P6, R22, UR10, RZ ;  /* 0x0000000a16187c10 */ /* 0x000fe4000ffde0ff */
[----:B----4-:R-:W-:Y:S02]  /*3970*/  IADD3 R26, P5, R28, R4, RZ ;  /* 0x000000041c1a7210 */ /* 0x010fe40007fbe0ff */
[----:B------:R0:W-:Y:S01]  /*3980*/  @P1 STG.E desc[UR16][R38.64], R51 ;  /* 0x0000003326001986 */ /* 0x0001e2000c101910 */
[----:B------:R-:W-:-:S04]  /*3990*/  IADD3.X R25, R23, UR11, RZ, P6, !PT ;  /* 0x0000000b17197c10 */ /* 0x000fc8000b7fe4ff */
[----:B------:R-:W-:Y:S06]  /*39a0*/  @!P3 BRA `(.L_x_83) ;  /* 0x000000000004b947 */ /* 0x000fec0003800000 */
[----:B------:R4:W5:Y:S02]  /*39b0*/  LDG.E.LTC128B R101, desc[UR16][R24.64] ;  /* 0x0000001018657981 */ /* 0x000964000c1e1920 */
.L_x_83:
[----:B------:R-:W-:Y:S05]  /*39c0*/  BSYNC B1 ;  /* 0x0000000000017941 */ /* 0x000fea0003800000 */
.L_x_82:
        /* <DEDUP_REMOVED lines=12> */
.L_x_85:
[----:B------:R-:W-:Y:S05]  /*3a90*/  BSYNC B1 ;  /* 0x0000000000017941 */ /* 0x000fea0003800000 */
.L_x_84:
        /* <DEDUP_REMOVED lines=10> */
.L_x_87:
[----:B------:R-:W-:Y:S05]  /*3b40*/  BSYNC B1 ;  /* 0x0000000000017941 */ /* 0x000fea0003800000 */
.L_x_86:
        /* <DEDUP_REMOVED lines=13> */
.L_x_89:
[----:B------:R-:W-:Y:S05]  /*3c20*/  BSYNC B1 ;  /* 0x0000000000017941 */ /* 0x000fea0003800000 */
.L_x_88:
        /* <DEDUP_REMOVED lines=11> */
.L_x_91:
[----:B------:R-:W-:Y:S05]  /*3ce0*/  BSYNC B1 ;  /* 0x0000000000017941 */ /* 0x000fea0003800000 */
.L_x_90:
        /* <DEDUP_REMOVED lines=8> */
[----:B--2---:R-:W-:-:S04]  /*3d70*/  IADD3 R30, P3, R32, UR10, RZ ;  /* 0x0000000a201e7c10 */ /* 0x004fc8000ff7e0ff */
[----:B------:R-:W-:Y:S01]  /*3d80*/  IADD3.X R31, R33, UR11, RZ, P3, !PT ;  /* 0x0000000b211f7c10 */ /* 0x000fe20009ffe4ff */
[----:B------:R-:W-:Y:S08]  /*3d90*/  @!P5 BRA `(.L_x_93) ;  /* 0x000000000004d947 */ /* 0x000ff00003800000 */
[----:B------:R2:W5:Y:S02]  /*3da0*/  LDG.E.LTC128B R101, desc[UR16][R30.64] ;  /* 0x000000101e657981 */ /* 0x000564000c1e1920 */
.L_x_93:
[----:B------:R-:W-:Y:S05]  /*3db0*/  BSYNC B1 ;  /* 0x0000000000017941 */ /* 0x000fea0003800000 */
.L_x_92:
[----:B0----5:R-:W-:Y:S01]  /*3dc0*/  IMAD R38, R101, R14, RZ ;  /* 0x0000000e65267224 */ /* 0x021fe200078e02ff */
        /* <DEDUP_REMOVED lines=9> */
.L_x_95:
[----:B------:R-:W-:Y:S05]  /*3e60*/  BSYNC B1 ;  /* 0x0000000000017941 */ /* 0x000fea0003800000 */
.L_x_94:
[----:B----4-:R-:W-:Y:S01]  /*3e70*/  IADD3 R24, P5, R26, R20, RZ ;  /* 0x000000141a187210 */ /* 0x010fe20007fbe0ff */
        /* <DEDUP_REMOVED lines=12> */
.L_x_97:
[----:B------:R-:W-:Y:S05]  /*3f40*/  BSYNC B1 ;  /* 0x0000000000017941 */ /* 0x000fea0003800000 */
.L_x_96:
[----:B----45:R-:W-:Y:S01]  /*3f50*/  IMAD R24, R101, R14, RZ ;  /* 0x0000000e65187224 */ /* 0x030fe200078e02ff */
        /* <DEDUP_REMOVED lines=10> */
.L_x_99:
[----:B------:R-:W-:Y:S05]  /*4000*/  BSYNC B1 ;  /* 0x0000000000017941 */ /* 0x000fea0003800000 */
.L_x_98:
        /* <DEDUP_REMOVED lines=12> */
.L_x_101:
[----:B------:R-:W-:Y:S05]  /*40d0*/  BSYNC B1 ;  /* 0x0000000000017941 */ /* 0x000fea0003800000 */
.L_x_100:
        /* <DEDUP_REMOVED lines=10> */
.L_x_103:
[----:B------:R-:W-:Y:S05]  /*4180*/  BSYNC B1 ;  /* 0x0000000000017941 */ /* 0x000fea0003800000 */
.L_x_102:
        /* <DEDUP_REMOVED lines=13> */
.L_x_105:
[----:B------:R-:W-:Y:S05]  /*4260*/  BSYNC B1 ;  /* 0x0000000000017941 */ /* 0x000fea0003800000 */
.L_x_104:
        /* <DEDUP_REMOVED lines=11> */
.L_x_107:
[----:B------:R-:W-:Y:S05]  /*4320*/  BSYNC B1 ;  /* 0x0000000000017941 */ /* 0x000fea0003800000 */
.L_x_106:
        /* <DEDUP_REMOVED lines=12> */
.L_x_109:
[----:B------:R-:W-:Y:S05]  /*43f0*/  BSYNC B1 ;  /* 0x0000000000017941 */ /* 0x000fea0003800000 */
.L_x_108:
        /* <DEDUP_REMOVED lines=10> */
.L_x_111:
[----:B------:R-:W-:Y:S05]  /*44a0*/  BSYNC B1 ;  /* 0x0000000000017941 */ /* 0x000fea0003800000 */
.L_x_110:
        /* <DEDUP_REMOVED lines=13> */
.L_x_113:
[----:B------:R-:W-:Y:S05]  /*4580*/  BSYNC B1 ;  /* 0x0000000000017941 */ /* 0x000fea0003800000 */
.L_x_112:
        /* <DEDUP_REMOVED lines=11> */
.L_x_115:
[----:B------:R-:W-:Y:S05]  /*4640*/  BSYNC B1 ;  /* 0x0000000000017941 */ /* 0x000fea0003800000 */
.L_x_114:
        /* <DEDUP_REMOVED lines=12> */
.L_x_117:
[----:B------:R-:W-:Y:S05]  /*4710*/  BSYNC B1 ;  /* 0x0000000000017941 */ /* 0x000fea0003800000 */
.L_x_116:
        /* <DEDUP_REMOVED lines=10> */
.L_x_119:
[----:B------:R-:W-:Y:S05]  /*47c0*/  BSYNC B1 ;  /* 0x0000000000017941 */ /* 0x000fea0003800000 */
.L_x_118:
        /* <DEDUP_REMOVED lines=13> */
.L_x_121:
[----:B------:R-:W-:Y:S05]  /*48a0*/  BSYNC B1 ;  /* 0x0000000000017941 */ /* 0x000fea0003800000 */
.L_x_120:
        /* <DEDUP_REMOVED lines=11> */
.L_x_123:
[----:B------:R-:W-:Y:S05]  /*4960*/  BSYNC B1 ;  /* 0x0000000000017941 */ /* 0x000fea0003800000 */
.L_x_122:
        /* <DEDUP_REMOVED lines=12> */
.L_x_125:
[----:B------:R-:W-:Y:S05]  /*4a30*/  BSYNC B1 ;  /* 0x0000000000017941 */ /* 0x000fea0003800000 */
.L_x_124:
        /* <DEDUP_REMOVED lines=10> */
.L_x_127:
[----:B------:R-:W-:Y:S05]  /*4ae0*/  BSYNC B1 ;  /* 0x0000000000017941 */ /* 0x000fea0003800000 */
.L_x_126:
        /* <DEDUP_REMOVED lines=13> */
.L_x_129:
[----:B------:R-:W-:Y:S05]  /*4bc0*/  BSYNC B1 ;  /* 0x0000000000017941 */ /* 0x000fea0003800000 */
.L_x_128:
        /* <DEDUP_REMOVED lines=11> */
.L_x_131:
[----:B------:R-:W-:Y:S05]  /*4c80*/  BSYNC B1 ;  /* 0x0000000000017941 */ /* 0x000fea0003800000 */
.L_x_130:
        /* <DEDUP_REMOVED lines=12> */
.L_x_133:
[----:B------:R-:W-:Y:S05]  /*4d50*/  BSYNC B1 ;  /* 0x0000000000017941 */ /* 0x000fea0003800000 */
.L_x_132:
        /* <DEDUP_REMOVED lines=10> */
.L_x_135:
[----:B------:R-:W-:Y:S05]  /*4e00*/  BSYNC B1 ;  /* 0x0000000000017941 */ /* 0x000fea0003800000 */
.L_x_134:
        /* <DEDUP_REMOVED lines=13> */
.L_x_137:
[----:B------:R-:W-:Y:S05]  /*4ee0*/  BSYNC B1 ;  /* 0x0000000000017941 */ /* 0x000fea0003800000 */
.L_x_136:
        /* <DEDUP_REMOVED lines=11> */
.L_x_139:
[----:B------:R-:W-:Y:S05]  /*4fa0*/  BSYNC B1 ;  /* 0x0000000000017941 */ /* 0x000fea0003800000 */
.L_x_138:
[----:B------:R-:W-:Y:S01]  /*4fb0*/  ISETP.GT.AND P2, PT, R5, 0x71, PT ;  /* 0x000000710500780c */ /* 0x000fe20003f44270 */
[----:B-----5:R-:W-:Y:S01]  /*4fc0*/  IMAD R21, R101, R14, RZ ;  /* 0x0000000e65157224 */ /* 0x020fe200078e02ff */
[----:B------:R-:W-:Y:S01]  /*4fd0*/  BSSY B1, `(.L_x_140) ;  /* 0x000000a000017945 */ /* 0x000fe20003800000 */
[----:B------:R-:W-:Y:S01]  /*4fe0*/  IMAD.X R29, R27, 0x1, R6, P5 ;  /* 0x000000011b1d7824 */ /* 0x000fe200028e0606 */
[----:B------:R-:W-:Y:S01]  /*4ff0*/  ISETP.GT.AND P1, PT, R100, RZ, P2 ;  /* 0x000000ff6400720c */ /* 0x000fe20001724270 */
[----:B------:R-:W-:Y:S01]  /*5000*/  IMAD R21, R80, R13, R21 ;  /* 0x0000000d50157224 */ /* 0x000fe200078e0215 */
[----:B------:R-:W-:-:S04]  /*5010*/  IADD3 R36, P5, R34, R4, RZ ;  /* 0x0000000422247210 */ /* 0x000fc80007fbe0ff */
[----:B------:R0:W-:Y:S01]  /*5020*/  @P6 STG.E desc[UR16][R28.64], R21 ;  /* 0x000000151c006986 */ /* 0x0001e2000c101910 */
[----:B--2---:R-:W-:-:S04]  /*5030*/  IADD3 R30, P6, R32, UR10, RZ ;  /* 0x0000000a201e7c10 */ /* 0x004fc8000ffde0ff */
[----:B------:R-:W-:Y:S02]  /*5040*/  IADD3.X R31, R33, UR11, RZ, P6, !PT ;  /* 0x0000000b211f7c10 */ /* 0x000fe4000b7fe4ff */
[----:B------:R-:W-:Y:S07]  /*5050*/  @!P1 BRA `(.L_x_141) ;  /* 0x0000000000049947 */ /* 0x000fee0003800000 */
[----:B------:R2:W5:Y:S02]  /*5060*/  LDG.E.LTC128B R101, desc[UR16][R30.64] ;  /* 0x000000101e657981 */ /* 0x000564000c1e1920 */
.L_x_141:
[----:B------:R-:W-:Y:S05]  /*5070*/  BSYNC B1 ;  /* 0x0000000000017941 */ /* 0x000fea0003800000 */
.L_x_140:
        /* <DEDUP_REMOVED lines=10> */
.L_x_143:
[----:B------:R-:W-:Y:S05]  /*5120*/  BSYNC B1 ;  /* 0x0000000000017941 */ /* 0x000fea0003800000 */
.L_x_142:
        /* <DEDUP_REMOVED lines=13> */
.L_x_145:
[----:B------:R-:W-:Y:S05]  /*5200*/  BSYNC B1 ;  /* 0x0000000000017941 */ /* 0x000fea0003800000 */
.L_x_144:
[----:B----45:R-:W-:Y:S01]  /*5210*/  IMAD R24, R101, R14, RZ ;  /* 0x0000000e65187224 */ /* 0x030fe200078e02ff */
[----:B------:R-:W-:Y:S01]  /*5220*/  ISETP.GT.AND P6, PT, R100, RZ, P1 ;  /* 0x000000ff6400720c */ /* 0x000fe20000fc4270 */
[----:B------:R-:W-:Y:S01]  /*5230*/  IMAD.X R39, R35, 0x1, R19, P5 ;  /* 0x0000000123277824 */ /* 0x000fe200028e0613 */
[----:B------:R-:W-:Y:S01]  /*5240*/  BSSY B1, `(.L_x_146) ;  /* 0x0000008000017945 */ /* 0x000fe20003800000 */
[----:B------:R-:W-:Y:S01]  /*5250*/  IMAD R83, R83, R13, R24 ;  /* 0x0000000d53537224 */ /* 0x000fe200078e0218 */
[----:B0-----:R-:W-:-:S04]  /*5260*/  IADD3 R26, P3, R28, R4, RZ ;  /* 0x000000041c1a7210 */ /* 0x001fc80007f7e0ff */
[----:B------:R0:W-:Y:S05]  /*5270*/  @P2 STG.E desc[UR16][R38.64], R83 ;  /* 0x0000005326002986 */ /* 0x0001ea000c101910 */
[----:B------:R-:W-:Y:S05]  /*5280*/  @!P6 BRA `(.L_x_147) ;  /* 0x00000000000ce947 */ /* 0x000fea0003800000 */
[----:B------:R-:W-:-:S04]  /*5290*/  IADD3 R24, P2, R22, UR10, RZ ;  /* 0x0000000a16187c10 */ /* 0x000fc8000ff5e0ff */
[----:B------:R-:W-:-:S05]  /*52a0*/  IADD3.X R25, R23, UR11, RZ, P2, !PT ;  /* 0x0000000b17197c10 */ /* 0x000fca00097fe4ff */
[----:B------:R4:W5:Y:S04]  /*52b0*/  LDG.E.LTC128B R101, desc[UR16][R24.64] ;  /* 0x0000001018657981 */ /* 0x000968000c1e1920 */
.L_x_147:
[----:B------:R-:W-:Y:S05]  /*52c0*/  BSYNC B1 ;  /* 0x0000000000017941 */ /* 0x000fea0003800000 */
.L_x_146:
[----:B------:R-:W-:Y:S01]  /*52d0*/  ISETP.GT.AND P2, PT, R5, 0x79, PT ;  /* 0x000000790500780c */ /* 0x000fe20003f44270 */
[----:B-----5:R-:W-:Y:S01]  /*52e0*/  IMAD R21, R101, R14, RZ ;  /* 0x0000000e65157224 */ /* 0x020fe200078e02ff */
[----:B------:R-:W-:Y:S01]  /*52f0*/  BSSY B1, `(.L_x_148) ;  /* 0x000000a000017945 */ /* 0x000fe20003800000 */
[----:B------:R-:W-:Y:S01]  /*5300*/  IMAD.X R27, R29, 0x1, R6, P3 ;  /* 0x000000011d1b7824 */ /* 0x000fe200018e0606 */
[----:B------:R-:W-:Y:S01]  /*5310*/  ISETP.GT.AND P5, PT, R100, RZ, P2 ;  /* 0x000000ff6400720c */ /* 0x000fe200017a4270 */
[----:B------:R-:W-:Y:S01]  /*5320*/  IMAD R21, R84, R13, R21 ;  /* 0x0000000d54157224 */ /* 0x000fe200078e0215 */
[----:B----4-:R-:W-:-:S04]  /*5330*/  IADD3 R24, P3, R36, R4, RZ ;  /* 0x0000000424187210 */ /* 0x010fc80007f7e0ff */
[----:B------:R4:W-:Y:S01]  /*5340*/  @P6 STG.E desc[UR16][R26.64], R21 ;  /* 0x000000151a006986 */ /* 0x0009e2000c101910 */
[----:B------:R-:W-:-:S04]  /*5350*/  IADD3 R4, P6, R30, UR10, RZ ;  /* 0x0000000a1e047c10 */ /* 0x000fc8000ffde0ff */
[----:B------:R-:W-:Y:S02]  /*5360*/  IADD3.X R5, R31, UR11, RZ, P6, !PT ;  /* 0x0000000b1f057c10 */ /* 0x000fe4000b7fe4ff */
[----:B------:R-:W-:Y:S07]  /*5370*/  @!P5 BRA `(.L_x_149) ;  /* 0x000000000004d947 */ /* 0x000fee0003800000 */
[----:B------:R0:W5:Y:S02]  /*5380*/  LDG.E.LTC128B R101, desc[UR16][R4.64] ;  /* 0x0000001004657981 */ /* 0x000164000c1e1920 */
.L_x_149:
[----:B------:R-:W-:Y:S05]  /*5390*/  BSYNC B1 ;  /* 0x0000000000017941 */ /* 0x000fea0003800000 */
.L_x_148:
[----:B0----5:R-:W-:Y:S01]  /*53a0*/  IMAD R4, R101, R14, RZ ;  /* 0x0000000e65047224 */ /* 0x021fe200078e02ff */
[----:B------:R-:W-:Y:S01]  /*53b0*/  ISETP.GT.AND P1, PT, R100, 0x8, P1 ;  /* 0x000000086400780c */ /* 0x000fe20000f24270 */
        /* <DEDUP_REMOVED lines=9> */
.L_x_151:
[----:B------:R-:W-:Y:S05]  /*5450*/  BSYNC B1 ;  /* 0x0000000000017941 */ /* 0x000fea0003800000 */
.L_x_150:
[----:B------:R-:W-:Y:S01]  /*5460*/  ISETP.GT.AND P2, PT, R100, 0x8, P2 ;  /* 0x000000086400780c */ /* 0x000fe20001744270 */
[----:B----45:R-:W-:Y:S01]  /*5470*/  IMAD R4, R101, R14, RZ ;  /* 0x0000000e65047224 */ /* 0x030fe200078e02ff */
[----:B------:R-:W-:Y:S01]  /*5480*/  BSSY B1, `(.L_x_152) ;  /* 0x0000008000017945 */ /* 0x000fe20003800000 */
[----:B------:R-:W-:Y:S02]  /*5490*/  IMAD.X R27, R29, 0x1, R19, P6 ;  /* 0x000000011d1b7824 */ /* 0x000fe400030e0613 */
[----:B------:R-:W-:-:S05]  /*54a0*/  IMAD R21, R86, R13, R4 ;  /* 0x0000000d56157224 */ /* 0x000fca00078e0204 */
[----:B------:R4:W-:Y:S01]  /*54b0*/  @P1 STG.E desc[UR16][R26.64], R21 ;  /* 0x000000151a001986 */ /* 0x0009e2000c101910 */
[----:B------:R-:W-:-:S04]  /*54c0*/  IADD3 R4, P1, R30, UR8, RZ ;  /* 0x000000081e047c10 */ /* 0x000fc8000ff3e0ff */
[----:B------:R-:W-:Y:S01]  /*54d0*/  IADD3.X R5, R31, UR9, RZ, P1, !PT ;  /* 0x000000091f057c10 */ /* 0x000fe20008ffe4ff */
[----:B------:R-:W-:Y:S08]  /*54e0*/  @!P2 BRA `(.L_x_153) ;  /* 0x000000000004a947 */ /* 0x000ff00003800000 */
[----:B------:R0:W5:Y:S02]  /*54f0*/  LDG.E.LTC128B R101, desc[UR16][R4.64] ;  /* 0x0000001004657981 */ /* 0x000164000c1e1920 */
.L_x_153:
[----:B------:R-:W-:Y:S05]  /*5500*/  BSYNC B1 ;  /* 0x0000000000017941 */ /* 0x000fea0003800000 */
.L_x_152:
[----:B------:R-:W-:Y:S05]  /*5510*/  @!P2 BRA `(.L_x_154) ;  /* 0x000000140094a947 */ /* 0x000fea0003800000 */
[----:B------:R-:W-:Y:S01]  /*5520*/  IADD3 R20, P1, R36, R20, RZ ;  /* 0x0000001424147210 */ /* 0x000fe20007f3e0ff */
[----:B0----5:R-:W-:-:S04]  /*5530*/  IMAD R4, R101, R14, RZ ;  /* 0x0000000e65047224 */ /* 0x021fc800078e02ff */
[----:B----4-:R-:W-:Y:S02]  /*5540*/  IMAD.X R21, R37, 0x1, R19, P1 ;  /* 0x0000000125157824 */ /* 0x010fe400008e0613 */
[----:B------:R-:W-:-:S05]  /*5550*/  IMAD R87, R87, R13, R4 ;  /* 0x0000000d57577224 */ /* 0x000fca00078e0204 */
[----:B------:R0:W-:Y:S01]  /*5560*/  STG.E desc[UR16][R20.64], R87 ;  /* 0x0000005714007986 */ /* 0x0001e2000c101910 */
[----:B------:R-:W-:Y:S05]  /*5570*/  BRA `(.L_x_154) ;  /* 0x00000014007c7947 */ /* 0x000fea0003800000 */
.L_x_31:
[----:B------:R-:W-:Y:S01]  /*5580*/  ISETP.GT.AND P3, PT, R5, 0x1, PT ;  /* 0x000000010500780c */ /* 0x000fe20003f64270 */
[----:B------:R-:W-:Y:S01]  /*5590*/  ULDC.64 UR8, c[0x0][0x6c0] ;  /* 0x0001b00000087ab9 */ /* 0x000fe20000000a00 */
[-C--:B--2---:R-:W-:Y:S01]  /*55a0*/  IMAD R19, R24, R13.reuse, RZ ;  /* 0x0000000d18137224 */ /* 0x084fe200078e02ff */
[----:B------:R-:W-:Y:S01]  /*55b0*/  LEA R22, P6, R102, UR8, 0x2 ;  /* 0x0000000866167c11 */ /* 0x000fe2000f8c10ff */
[-C--:B------:R-:W-:Y:S01]  /*55c0*/  IMAD R21, R25, R13.reuse, RZ ;  /* 0x0000000d19157224 */ /* 0x080fe200078e02ff */
[----:B------:R-:W-:Y:S01]  /*55d0*/  ISETP.GT.AND P1, PT, R100, RZ, P3 ;  /* 0x000000ff6400720c */ /* 0x000fe20001f24270 */
[----:B------:R-:W-:Y:S01]  /*55e0*/  IMAD.SHL.U32 R6, R106, 0x20, RZ ;  /* 0x000000206a067824 */ /* 0x000fe200078e00ff */
[----:B------:R-:W-:Y:S01]  /*55f0*/  LEA.HI.X R23, R102, UR9, R91, 0x2, P6 ;  /* 0x0000000966177c11 */ /* 0x000fe2000b0f145b */
[-C--:B------:R-:W-:Y:S01]  /*5600*/  IMAD R91, R26, R13.reuse, RZ ;  /* 0x0000000d1a5b7224 */ /* 0x080fe200078e02ff */
[----:B------:R-:W-:Y:S01]  /*5610*/  LEA R88, P6, R106, R22, 0x2 ;  /* 0x000000166a587211 */ /* 0x000fe200078c10ff */
[----:B------:R-:W-:Y:S01]  /*5620*/  IMAD R93, R27, R13, RZ ;  /* 0x0000000d1b5d7224 */ /* 0x000fe200078e02ff */
[----:B------:R-:W-:Y:S01]  /*5630*/  ISETP.GT.AND P2, PT, R100, 0x8, P2 ;  /* 0x000000086400780c */ /* 0x000fe20001744270 */
[----:B------:R-:W-:Y:S01]  /*5640*/  @P5 STG.E desc[UR16][R22.64], R19 ;  /* 0x0000001316005986 */ /* 0x000fe2000c101910 */
[--C-:B------:R-:W-:Y:S01]  /*5650*/  LEA.HI.X R89, R106, R23, R107.reuse, 0x2, P6 ;  /* 0x000000176a597211 */ /* 0x100fe200030f146b */
[-C--:B------:R-:W-:Y:S01]  /*5660*/  IMAD R33, R33, R13.reuse, RZ ;  /* 0x0000000d21217224 */ /* 0x080fe200078e02ff */
[----:B------:R-:W-:Y:S01]  /*5670*/  ISETP.GT.AND P3, PT, R100, 0x8, P3 ;  /* 0x000000086400780c */ /* 0x000fe20001f64270 */
[-C--:B------:R-:W-:Y:S01]  /*5680*/  IMAD R35, R35, R13.reuse, RZ ;  /* 0x0000000d23237224 */ /* 0x080fe200078e02ff */
[----:B------:R-:W-:Y:S01]  /*5690*/  SHF.L.U64.HI R4, R106, 0x5, R107 ;  /* 0x000000056a047819 */ /* 0x000fe2000001026b */
[----:B------:R0:W-:Y:S01]  /*56a0*/  @P1 STG.E desc[UR16][R88.64], R21 ;  /* 0x0000001558001986 */ /* 0x0001e2000c101910 */
[----:B------:R-:W-:Y:S01]  /*56b0*/  ISETP.GT.AND P1, PT, R5, 0x8, PT ;  /* 0x000000080500780c */ /* 0x000fe20003f24270 */
[-C--:B------:R-:W-:Y:S01]  /*56c0*/  IMAD R37, R37, R13.reuse, RZ ;  /* 0x0000000d25257224 */ /* 0x080fe200078e02ff */
[-C--:B------:R-:W-:Y:S01]  /*56d0*/  IADD3 R24, P5, R22, R6.reuse, RZ ;  /* 0x0000000616187210 */ /* 0x080fe20007fbe0ff */
[-C--:B------:R-:W-:Y:S01]  /*56e0*/  IMAD R39, R39, R13.reuse, RZ ;  /* 0x0000000d27277224 */ /* 0x080fe200078e02ff */
[----:B------:R-:W-:Y:S01]  /*56f0*/  ISETP.GT.AND P6, PT, R100, RZ, P1 ;  /* 0x000000ff6400720c */ /* 0x000fe20000fc4270 */
[----:B------:R1:W-:Y:S01]  /*5700*/  @P2 STG.E desc[UR16][R22.64+0x20], R91 ;  /* 0x0000205b16002986 */ /* 0x0003e2000c101910 */
[----:B------:R-:W-:Y:S01]  /*5710*/  ISETP.GT.AND P2, PT, R5, 0x9, PT ;  /* 0x000000090500780c */ /* 0x000fe20003f44270 */
[--C-:B------:R-:W-:Y:S01]  /*5720*/  IMAD.X R25, R23, 0x1, R4.reuse, P5 ;  /* 0x0000000117197824 */ /* 0x100fe200028e0604 */
[----:B------:R-:W-:Y:S01]  /*5730*/  IADD3 R26, P5, R88, R6, RZ ;  /* 0x00000006581a7210 */ /* 0x000fe20007fbe0ff */
[----:B------:R2:W-:Y:S01]  /*5740*/  @P3 STG.E desc[UR16][R88.64+0x20], R93 ;  /* 0x0000205d58003986 */ /* 0x0005e2000c101910 */
[----:B------:R-:W-:Y:S01]  /*5750*/  ISETP.GT.AND P3, PT, R100, RZ, P2 ;  /* 0x000000ff6400720c */ /* 0x000fe20001764270 */
[-C--:B0-----:R-:W-:Y:S01]  /*5760*/  IMAD R21, R28, R13.reuse, RZ ;  /* 0x0000000d1c157224 */ /* 0x081fe200078e02ff */
[C---:B------:R-:W-:Y:S01]  /*5770*/  ISETP.GT.AND P1, PT, R100.reuse, 0x8, P1 ;  /* 0x000000086400780c */ /* 0x040fe20000f24270 */
[----:B------:R-:W-:Y:S01]  /*5780*/  IMAD.X R27, R89, 0x1, R4, P5 ;  /* 0x00000001591b7824 */ /* 0x000fe200028e0604 */
[----:B------:R-:W-:Y:S01]  /*5790*/  ISETP.GT.AND P2, PT, R100, 0x8, P2 ;  /* 0x000000086400780c */ /* 0x000fe20001744270 */
[----:B------:R-:W-:-:S02]  /*57a0*/  IMAD R41, R41, R13, RZ ;  /* 0x0000000d29297224 */ /* 0x000fc400078e02ff */
[----:B------:R0:W-:Y:S01]  /*57b0*/  @P6 STG.E desc[UR16][R24.64], R21 ;  /* 0x0000001518006986 */ /* 0x0001e2000c101910 */
[----:B------:R-:W-:Y:S01]  /*57c0*/  IADD3 R20, P6, R6, 0x20, RZ ;  /* 0x0000002006147810 */ /* 0x000fe20007fde0ff */
[-C--:B-1----:R-:W-:Y:S02]  /*57d0*/  IMAD R91, R29, R13.reuse, RZ ;  /* 0x0000000d1d5b7224 */ /* 0x082fe400078e02ff */
[-C--:B--2---:R-:W-:Y:S01]  /*57e0*/  IMAD R93, R31, R13.reuse, RZ ;  /* 0x0000000d1f5d7224 */ /* 0x084fe200078e02ff */
[-C--:B------:R-:W-:Y:S01]  /*57f0*/  IADD3 R22, P5, R22, R20.reuse, RZ ;  /* 0x0000001416167210 */ /* 0x080fe20007fbe0ff */
[----:B------:R-:W-:Y:S01]  /*5800*/  IMAD.X R19, RZ, RZ, R4, P6 ;  /* 0x000000ffff137224 */ /* 0x000fe200030e0604 */
[----:B------:R1:W-:Y:S01]  /*5810*/  @P3 STG.E desc[UR16][R26.64], R91 ;  /* 0x0000005b1a003986 */ /* 0x0003e2000c101910 */
[----:B------:R-:W-:Y:S01]  /*5820*/  ISETP.GT.AND P3, PT, R5, 0x10, PT ;  /* 0x000000100500780c */ /* 0x000fe20003f64270 */
[-C--:B------:R-:W-:Y:S02]  /*5830*/  IMAD R43, R43, R13.reuse, RZ ;  /* 0x0000000d2b2b7224 */ /* 0x080fe400078e02ff */
[----:B------:R-:W-:Y:S01]  /*5840*/  IMAD.X R23, R23, 0x1, R19, P5 ;  /* 0x0000000117177824 */ /* 0x000fe200028e0613 */
[----:B------:R-:W-:Y:S01]  /*5850*/  IADD3 R28, P5, R88, R20, RZ ;  /* 0x00000014581c7210 */ /* 0x000fe20007fbe0ff */
[-C--:B0-----:R-:W-:Y:S01]  /*5860*/  IMAD R21, R30, R13.reuse, RZ ;  /* 0x0000000d1e157224 */ /* 0x081fe200078e02ff */
[----:B------:R-:W-:Y:S01]  /*5870*/  IADD3 R30, P6, R24, R6, RZ ;  /* 0x00000006181e7210 */ /* 0x000fe20007fde0ff */
[----:B------:R-:W-:-:S02]  /*5880*/  IMAD R45, R45, R13, RZ ;  /* 0x0000000d2d2d7224 */ /* 0x000fc400078e02ff */
[----:B------:R-:W-:Y:S01]  /*5890*/  IMAD.X R29, R89, 0x1, R19, P5 ;  /* 0x00000001591d7824 */ /* 0x000fe200028e0613 */
[----:B------:R-:W-:Y:S01]  /*58a0*/  ISETP.GT.AND P5, PT, R100, RZ, P3 ;  /* 0x000000ff6400720c */ /* 0x000fe20001fa4270 */
[----:B------:R0:W-:Y:S01]  /*58b0*/  @P1 STG.E desc[UR16][R22.64], R21 ;  /* 0x0000001516001986 */ /* 0x0001e2000c101910 */
[----:B------:R-:W-:Y:S01]  /*58c0*/  ISETP.GT.AND P1, PT, R5, 0x11, PT ;  /* 0x000000110500780c */ /* 0x000fe20003f24270 */
[--C-:B------:R-:W-:Y:S01]  /*58d0*/  IMAD.X R31, R25, 0x1, R4.reuse, P6 ;  /* 0x00000001191f7824 */ /* 0x100fe200030e0604 */
[----:B------:R-:W-:Y:S01]  /*58e0*/  IADD3 R88, P6, R26, R6, RZ ;  /* 0x000000061a587210 */ /* 0x000fe20007fde0ff */
[----:B------:R2:W-:Y:S01]  /*58f0*/  @P2 STG.E desc[UR16][R28.64], R93 ;  /* 0x0000005d1c002986 */ /* 0x0005e2000c101910 */
[----:B------:R-:W-:Y:S01]  /*5900*/  ISETP.GT.AND P2, PT, R100, RZ, P1 ;  /* 0x000000ff6400720c */ /* 0x000fe20000f44270 */
[-C--:B-1----:R-:W-:Y:S01]  /*5910*/  IMAD R91, R32, R13.reuse, RZ ;  /* 0x0000000d205b7224 */ /* 0x082fe200078e02ff */
[C---:B------:R-:W-:Y:S01]  /*5920*/  ISETP.GT.AND P3, PT, R100.reuse, 0x8, P3 ;  /* 0x000000086400780c */ /* 0x040fe20001f64270 */
[----:B------:R-:W-:Y:S01]  /*5930*/  IMAD.X R89, R27, 0x1, R4, P6 ;  /* 0x000000011b597824 */ /* 0x000fe200030e0604 */
[----:B------:R-:W-:Y:S01]  /*5940*/  ISETP.GT.AND P1, PT, R100, 0x8, P1 ;  /* 0x000000086400780c */ /* 0x000fe20000f24270 */
[----:B------:R-:W-:-:S02]  /*5950*/  IMAD R47, R47, R13, RZ ;  /* 0x0000000d2f2f7224 */ /* 0x000fc400078e02ff */
[----:B------:R-:W-:Y:S01]  /*5960*/  @P5 STG.E desc[UR16][R30.64], R91 ;  /* 0x0000005b1e005986 */ /* 0x000fe2000c101910 */
[-C--:B0-----:R-:W-:Y:S01]  /*5970*/  IADD3 R22, P5, R24, R20.reuse, RZ ;  /* 0x0000001418167210 */ /* 0x081fe20007fbe0ff */
[-C--:B------:R-:W-:Y:S02]  /*5980*/  IMAD R21, R34, R13.reuse, RZ ;  /* 0x0000000d22157224 */ /* 0x080fe400078e02ff */
[-C--:B------:R-:W-:Y:S02]  /*5990*/  IMAD R49, R49, R13.reuse, RZ ;  /* 0x0000000d31317224 */ /* 0x080fe400078e02ff */
[--C-:B------:R-:W-:Y:S01]  /*59a0*/  IMAD.X R23, R25, 0x1, R19.reuse, P5 ;  /* 0x0000000119177824 */ /* 0x100fe200028e0613 */
[----:B------:R-:W-:Y:S01]  /*59b0*/  IADD3 R24, P5, R26, R20, RZ ;  /* 0x000000141a187210 */ /* 0x000fe20007fbe0ff */
[----:B------:R0:W-:Y:S01]  /*59c0*/  @P2 STG.E desc[UR16][R88.64], R33 ;  /* 0x0000002158002986 */ /* 0x0001e2000c101910 */
[----:B------:R-:W-:Y:S01]  /*59d0*/  ISETP.GT.AND P2, PT, R5, 0x18, PT ;  /* 0x000000180500780c */ /* 0x000fe20003f44270 */
[-C--:B------:R-:W-:Y:S01]  /*59e0*/  IMAD R51, R51, R13.reuse, RZ ;  /* 0x0000000d33337224 */ /* 0x080fe200078e02ff */
[-C--:B------:R-:W-:Y:S01]  /*59f0*/  IADD3 R26, P6, R30, R6.reuse, RZ ;  /* 0x000000061e1a7210 */ /* 0x080fe20007fde0ff */
[----:B------:R-:W-:Y:S01]  /*5a00*/  IMAD.X R25, R27, 0x1, R19, P5 ;  /* 0x000000011b197824 */ /* 0x000fe200028e0613 */
[----:B------:R-:W-:Y:S01]  /*5a10*/  ISETP.GT.AND P5, PT, R100, RZ, P2 ;  /* 0x000000ff6400720c */ /* 0x000fe200017a4270 */
[----:B------:R1:W-:Y:S01]  /*5a20*/  @P3 STG.E desc[UR16][R22.64], R21 ;  /* 0x0000001516003986 */ /* 0x0003e2000c101910 */
[----:B------:R-:W-:Y:S01]  /*5a30*/  ISETP.GT.AND P3, PT, R5, 0x19, PT ;  /* 0x000000190500780c */ /* 0x000fe20003f64270 */
[--C-:B------:R-:W-:Y:S01]  /*5a40*/  IMAD.X R27, R31, 0x1, R4.reuse, P6 ;  /* 0x000000011f1b7824 */ /* 0x100fe200030e0604 */
[----:B--2---:R-:W-:Y:S01]  /*5a50*/  IADD3 R28, P6, R88, R6, RZ ;  /* 0x00000006581c7210 */ /* 0x004fe20007fde0ff */
        /* <DEDUP_REMOVED lines=8> */
[----:B-1----:R-:W-:Y:S01]  /*5ae0*/  IADD3 R22, P5, R30, R20, RZ ;  /* 0x000000141e167210 */ /* 0x002fe20007fbe0ff */
[-C--:B------:R-:W-:Y:S01]  /*5af0*/  IMAD R21, R38, R13.reuse, RZ ;  /* 0x0000000d26157224 */ /* 0x080fe200078e02ff */
[----:B------:R-:W-:Y:S01]  /*5b00*/  IADD3 R30, P6, R26, R6, RZ ;  /* 0x000000061a1e7210 */ /* 0x000fe20007fde0ff */
[-C--:B--2---:R-:W-:Y:S02]  /*5b10*/  IMAD R35, R40, R13.reuse, RZ ;  /* 0x0000000d28237224 */ /* 0x084fe400078e02ff */
[--C-:B------:R-:W-:Y:S01]  /*5b20*/  IMAD.X R23, R31, 0x1, R19.reuse, P5 ;  /* 0x000000011f177824 */ /* 0x100fe200028e0613 */
[----:B------:R-:W-:Y:S01]  /*5b30*/  IADD3 R24, P5, R88, R20, RZ ;  /* 0x0000001458187210 */ /* 0x000fe20007fbe0ff */
[----:B------:R-:W-:Y:S01]  /*5b40*/  @P1 STG.E desc[UR16][R28.64], R37 ;  /* 0x000000251c001986 */ /* 0x000fe2000c101910 */
[----:B------:R-:W-:Y:S01]  /*5b50*/  ISETP.GT.AND P1, PT, R5, 0x20, PT ;  /* 0x000000200500780c */ /* 0x000fe20003f24270 */
[--C-:B------:R-:W-:Y:S01]  /*5b60*/  IMAD.X R31, R27, 0x1, R4.reuse, P6 ;  /* 0x000000011b1f7824 */ /* 0x100fe200030e0604 */
[----:B------:R-:W-:Y:S01]  /*5b70*/  IADD3 R32, P6, R28, R6, RZ ;  /* 0x000000061c207210 */ /* 0x000fe20007fde0ff */
[----:B------:R-:W-:Y:S01]  /*5b80*/  IMAD.X R25, R89, 0x1, R19, P5 ;  /* 0x0000000159197824 */ /* 0x000fe200028e0613 */
[C---:B------:R-:W-:Y:S01]  /*5b90*/  ISETP.GT.AND P5, PT, R100.reuse, RZ, P1 ;  /* 0x000000ff6400720c */ /* 0x040fe20000fa4270 */
[----:B------:R1:W-:Y:S01]  /*5ba0*/  @P2 STG.E desc[UR16][R22.64], R21 ;  /* 0x0000001516002986 */ /* 0x0003e2000c101910 */
[----:B------:R-:W-:Y:S01]  /*5bb0*/  ISETP.GT.AND P2, PT, R5, 0x21, PT ;  /* 0x000000210500780c */ /* 0x000fe20003f44270 */
[----:B0-----:R-:W-:Y:S01]  /*5bc0*/  IMAD.X R33, R29, 0x1, R4, P6 ;  /* 0x000000011d217824 */ /* 0x001fe200030e0604 */
[C---:B------:R-:W-:Y:S01]  /*5bd0*/  ISETP.GT.AND P1, PT, R100.reuse, 0x8, P1 ;  /* 0x000000086400780c */ /* 0x040fe20000f24270 */
[----:B------:R0:W-:Y:S01]  /*5be0*/  @P3 STG.E desc[UR16][R24.64], R39 ;  /* 0x0000002718003986 */ /* 0x0001e2000c101910 */
[C---:B------:R-:W-:Y:S01]  /*5bf0*/  ISETP.GT.AND P3, PT, R100.reuse, RZ, P2 ;  /* 0x000000ff6400720c */ /* 0x040fe20001764270 */
[-C--:B------:R-:W-:Y:S01]  /*5c00*/  IMAD R55, R55, R13.reuse, RZ ;  /* 0x0000000d37377224 */ /* 0x080fe200078e02ff */
[----:B------:R-:W-:Y:S01]  /*5c10*/  ISETP.GT.AND P2, PT, R100, 0x8, P2 ;  /* 0x000000086400780c */ /* 0x000fe20001744270 */
[----:B------:R-:W-:-:S02]  /*5c20*/  IMAD R57, R57, R13, RZ ;  /* 0x0000000d39397224 */ /* 0x000fc400078e02ff */
[-C--:B------:R-:W-:Y:S02]  /*5c30*/  IMAD R59, R59, R13.reuse, RZ ;  /* 0x0000000d3b3b7224 */ /* 0x080fe400078e02ff */
[----:B------:R2:W-:Y:S01]  /*5c40*/  @P5 STG.E desc[UR16][R30.64], R35 ;  /* 0x000000231e005986 */ /* 0x0005e2000c101910 */
[----:B-1----:R-:W-:Y:S01]  /*5c50*/  IADD3 R22, P5, R26, R20, RZ ;  /* 0x000000141a167210 */ /* 0x002fe20007fbe0ff */
[-C--:B------:R-:W-:Y:S01]  /*5c60*/  IMAD R21, R42, R13.reuse, RZ ;  /* 0x0000000d2a157224 */ /* 0x080fe200078e02ff */
[----:B------:R-:W-:Y:S01]  /*5c70*/  IADD3 R26, P6, R30, R6, RZ ;  /* 0x000000061e1a7210 */ /* 0x000fe20007fde0ff */
[-C--:B------:R-:W-:Y:S02]  /*5c80*/  IMAD R61, R61, R13.reuse, RZ ;  /* 0x0000000d3d3d7224 */ /* 0x080fe400078e02ff */
[--C-:B------:R-:W-:Y:S01]  /*5c90*/  IMAD.X R23, R27, 0x1, R19.reuse, P5 ;  /* 0x000000011b177824 */ /* 0x100fe200028e0613 */
[----:B0-----:R-:W-:Y:S01]  /*5ca0*/  IADD3 R24, P5, R28, R20, RZ ;  /* 0x000000141c187210 */ /* 0x001fe20007fbe0ff */
[----:B------:R-:W-:Y:S01]  /*5cb0*/  @P3 STG.E desc[UR16][R32.64], R41 ;  /* 0x0000002920003986 */ /* 0x000fe2000c101910 */
[----:B------:R-:W-:Y:S01]  /*5cc0*/  ISETP.GT.AND P3, PT, R5, 0x28, PT ;  /* 0x000000280500780c */ /* 0x000fe20003f64270 */
[--C-:B------:R-:W-:Y:S01]  /*5cd0*/  IMAD.X R27, R31, 0x1, R4.reuse, P6 ;  /* 0x000000011f1b7824 */ /* 0x100fe200030e0604 */
[----:B------:R-:W-:Y:S01]  /*5ce0*/  IADD3 R28, P6, R32, R6, RZ ;  /* 0x00000006201c7210 */ /* 0x000fe20007fde0ff */
[----:B------:R-:W-:Y:S01]  /*5cf0*/  IMAD.X R25, R29, 0x1, R19, P5 ;  /* 0x000000011d197824 */ /* 0x000fe200028e0613 */
[----:B------:R-:W-:Y:S01]  /*5d00*/  ISETP.GT.AND P5, PT, R100, RZ, P3 ;  /* 0x000000ff6400720c */ /* 0x000fe20001fa4270 */
[----:B------:R0:W-:Y:S01]  /*5d10*/  @P1 STG.E desc[UR16][R22.64], R21 ;  /* 0x0000001516001986 */ /* 0x0001e2000c101910 */
[----:B------:R-:W-:Y:S01]  /*5d20*/  ISETP.GT.AND P1, PT, R5, 0x29, PT ;  /* 0x000000290500780c */ /* 0x000fe20003f24270 */
[-C--:B--2---:R-:W-:Y:S01]  /*5d30*/  IMAD R35, R44, R13.reuse, RZ ;  /* 0x0000000d2c237224 */ /* 0x084fe200078e02ff */
[C---:B------:R-:W-:Y:S01]  /*5d40*/  ISETP.GT.AND P3, PT, R100.reuse, 0x8, P3 ;  /* 0x000000086400780c */ /* 0x040fe20001f64270 */
[----:B------:R1:W-:Y:S01]  /*5d50*/  @P2 STG.E desc[UR16][R24.64], R43 ;  /* 0x0000002b18002986 */ /* 0x0003e2000c101910 */
[C---:B------:R-:W-:Y:S01]  /*5d60*/  ISETP.GT.AND P2, PT, R100.reuse, RZ, P1 ;  /* 0x000000ff6400720c */ /* 0x040fe20000f44270 */
[----:B------:R-:W-:Y:S01]  /*5d70*/  IMAD.X R29, R33, 0x1, R4, P6 ;  /* 0x00000001211d7824 */ /* 0x000fe200030e0604 */
[----:B------:R-:W-:Y:S01]  /*5d80*/  ISETP.GT.AND P1, PT, R100, 0x8, P1 ;  /* 0x000000086400780c */ /* 0x000fe20000f24270 */
[----:B------:R-:W-:-:S02]  /*5d90*/  IMAD R63, R63, R13, RZ ;  /* 0x0000000d3f3f7224 */ /* 0x000fc400078e02ff */
[-C--:B------:R-:W-:Y:S02]  /*5da0*/  IMAD R65, R65, R13.reuse, RZ ;  /* 0x0000000d41417224 */ /* 0x080fe400078e02ff */
[----:B------:R2:W-:Y:S01]  /*5db0*/  @P5 STG.E desc[UR16][R26.64], R35 ;  /* 0x000000231a005986 */ /* 0x0005e2000c101910 */
[----:B0-----:R-:W-:Y:S01]  /*5dc0*/  IADD3 R22, P5, R30, R20, RZ ;  /* 0x000000141e167210 */ /* 0x001fe20007fbe0ff */
[-C--:B------:R-:W-:Y:S01]  /*5dd0*/  IMAD R21, R46, R13.reuse, RZ ;  /* 0x0000000d2e157224 */ /* 0x080fe200078e02ff */
[----:B------:R-:W-:Y:S01]  /*5de0*/  IADD3 R30, P6, R26, R6, RZ ;  /* 0x000000061a1e7210 */ /* 0x000fe20007fde0ff */
[-C--:B------:R-:W-:Y:S02]  /*5df0*/  IMAD R67, R67, R13.reuse, RZ ;  /* 0x0000000d43437224 */ /* 0x080fe400078e02ff */
[--C-:B------:R-:W-:Y:S01]  /*5e00*/  IMAD.X R23, R31, 0x1, R19.reuse, P5 ;  /* 0x000000011f177824 */ /* 0x100fe200028e0613 */
[----:B-1----:R-:W-:Y:S01]  /*5e10*/  IADD3 R24, P5, R32, R20, RZ ;  /* 0x0000001420187210 */ /* 0x002fe20007fbe0ff */
        /* <DEDUP_REMOVED lines=83> */
[----:B------:R-:W-:-:S04]  /*6350*/  IMAD R87, R87, R13, RZ ;  /* 0x0000000d57577224 */ /* 0x000fc800078e02ff */
[----:B------:R2:W-:Y:S01]  /*6360*/  @P5 STG.E desc[UR16][R26.64], R35 ;  /* 0x000000231a005986 */ /* 0x0005e2000c101910 */
[----:B0-----:R-:W-:Y:S01]  /*6370*/  IADD3 R22, P5, R30, R20, RZ ;  /* 0x000000141e167210 */ /* 0x001fe20007fbe0ff */
[----:B------:R-:W-:Y:S01]  /*6380*/  IMAD R21, R62, R13, RZ ;  /* 0x0000000d3e157224 */ /* 0x000fe200078e02ff */
[----:B------:R-:W-:-:S03]  /*6390*/  IADD3 R30, P6, R26, R6, RZ ;  /* 0x000000061a1e7210 */ /* 0x000fc60007fde0ff */
        /* <DEDUP_REMOVED lines=10> */
[----:B--2---:R-:W-:Y:S01]  /*6440*/  IMAD R35, R64, R13, RZ ;  /* 0x0000000d40237224 */ /* 0x004fe200078e02ff */
[C---:B------:R-:W-:Y:S01]  /*6450*/  ISETP.GT.AND P1, PT, R100.reuse, 0x8, P1 ;  /* 0x000000086400780c */ /* 0x040fe20000f24270 */
[----:B------:R1:W-:Y:S01]  /*6460*/  @P3 STG.E desc[UR16][R24.64], R63 ;  /* 0x0000003f18003986 */ /* 0x0003e2000c101910 */
[C---:B------:R-:W-:Y:S01]  /*6470*/  ISETP.GT.AND P3, PT, R100.reuse, RZ, P2 ;  /* 0x000000ff6400720c */ /* 0x040fe20001764270 */
[----:B------:R-:W-:Y:S01]  /*6480*/  IMAD.X R33, R29, 0x1, R4, P6 ;  /* 0x000000011d217824 */ /* 0x000fe200030e0604 */
[----:B------:R-:W-:-:S05]  /*6490*/  ISETP.GT.AND P2, PT, R100, 0x8, P2 ;  /* 0x000000086400780c */ /* 0x000fca0001744270 */
        /* <DEDUP_REMOVED lines=81> */
[-C--:B0-----:R-:W-:Y:S01]  /*69b0*/  IADD3 R22, P5, R26, R20.reuse, RZ ;  /* 0x000000141a167210 */ /* 0x081fe20007fbe0ff */
[----:B------:R-:W-:Y:S01]  /*69c0*/  IMAD R21, R82, R13, RZ ;  /* 0x0000000d52157224 */ /* 0x000fe200078e02ff */
[----:B-1----:R-:W-:-:S03]  /*69d0*/  IADD3 R24, P6, R28, R20, RZ ;  /* 0x000000141c187210 */ /* 0x002fc60007fde0ff */
[--C-:B------:R-:W-:Y:S01]  /*69e0*/  IMAD.X R23, R27, 0x1, R19.reuse, P5 ;  /* 0x000000011b177824 */ /* 0x100fe200028e0613 */
[----:B------:R-:W-:Y:S01]  /*69f0*/  @P2 STG.E desc[UR16][R32.64], R81 ;  /* 0x0000005120002986 */ /* 0x000fe2000c101910 */
[----:B------:R-:W-:Y:S01]  /*6a00*/  ISETP.GT.AND P2, PT, R5, 0x78, PT ;  /* 0x000000780500780c */ /* 0x000fe20003f44270 */
[--C-:B------:R-:W-:Y:S01]  /*6a10*/  IMAD.X R25, R29, 0x1, R19.reuse, P6 ;  /* 0x000000011d197824 */ /* 0x100fe200030e0613 */
[----:B------:R-:W-:Y:S01]  /*6a20*/  ISETP.GT.AND P5, PT, R5, 0x79, PT ;  /* 0x000000790500780c */ /* 0x000fe20003fa4270 */
[----:B------:R0:W-:Y:S01]  /*6a30*/  @P3 STG.E desc[UR16][R22.64], R21 ;  /* 0x0000001516003986 */ /* 0x0001e2000c101910 */
[----:B------:R-:W-:Y:S01]  /*6a40*/  IADD3 R26, P3, R30, R6, RZ ;  /* 0x000000061e1a7210 */ /* 0x000fe20007f7e0ff */
[----:B------:R-:W-:Y:S01]  /*6a50*/  IMAD R5, R84, R13, RZ ;  /* 0x0000000d54057224 */ /* 0x000fe200078e02ff */
[----:B--2---:R-:W-:Y:S01]  /*6a60*/  IADD3 R30, P6, R30, R20, RZ ;  /* 0x000000141e1e7210 */ /* 0x004fe20007fde0ff */
[----:B------:R1:W-:Y:S01]  /*6a70*/  @P1 STG.E desc[UR16][R24.64], R83 ;  /* 0x0000005318001986 */ /* 0x0003e2000c101910 */
[C---:B------:R-:W-:Y:S01]  /*6a80*/  ISETP.GT.AND P1, PT, R100.reuse, RZ, P2 ;  /* 0x000000ff6400720c */ /* 0x040fe20001724270 */
[C---:B------:R-:W-:Y:S01]  /*6a90*/  IMAD.X R27, R31.reuse, 0x1, R4, P3 ;  /* 0x000000011f1b7824 */ /* 0x040fe200018e0604 */
[----:B------:R-:W-:Y:S01]  /*6aa0*/  ISETP.GT.AND P3, PT, R100, RZ, P5 ;  /* 0x000000ff6400720c */ /* 0x000fe20002f64270 */
[----:B------:R-:W-:Y:S01]  /*6ab0*/  IMAD.X R31, R31, 0x1, R19, P6 ;  /* 0x000000011f1f7824 */ /* 0x000fe200030e0613 */
[----:B------:R-:W-:-:S02]  /*6ac0*/  IADD3 R28, P6, R32, R6, RZ ;  /* 0x00000006201c7210 */ /* 0x000fc40007fde0ff */
[----:B------:R-:W-:Y:S01]  /*6ad0*/  ISETP.GT.AND P2, PT, R100, 0x8, P2 ;  /* 0x000000086400780c */ /* 0x000fe20001744270 */
[----:B0-----:R-:W-:Y:S01]  /*6ae0*/  IMAD R23, R86, R13, RZ ;  /* 0x0000000d56177224 */ /* 0x001fe200078e02ff */
[----:B------:R-:W-:Y:S01]  /*6af0*/  ISETP.GT.AND P5, PT, R100, 0x8, P5 ;  /* 0x000000086400780c */ /* 0x000fe20002fa4270 */
[----:B------:R-:W-:Y:S01]  /*6b00*/  IMAD.X R29, R33, 0x1, R4, P6 ;  /* 0x00000001211d7824 */ /* 0x000fe200030e0604 */
[----:B------:R-:W-:-:S03]  /*6b10*/  IADD3 R20, P6, R32, R20, RZ ;  /* 0x0000001420147210 */ /* 0x000fc60007fde0ff */
[----:B------:R1:W-:Y:S02]  /*6b20*/  @P1 STG.E desc[UR16][R26.64], R5 ;  /* 0x000000051a001986 */ /* 0x0003e4000c101910 */
[----:B------:R-:W-:Y:S02]  /*6b30*/  IMAD.X R21, R33, 0x1, R19, P6 ;  /* 0x0000000121157824 */ /* 0x000fe400030e0613 */
[----:B------:R1:W-:Y:S04]  /*6b40*/  @P3 STG.E desc[UR16][R28.64], R85 ;  /* 0x000000551c003986 */ /* 0x0003e8000c101910 */
[----:B------:R1:W-:Y:S04]  /*6b50*/  @P2 STG.E desc[UR16][R30.64], R23 ;  /* 0x000000171e002986 */ /* 0x0003e8000c101910 */
[----:B------:R1:W-:Y:S02]  /*6b60*/  @P5 STG.E desc[UR16][R20.64], R87 ;  /* 0x0000005714005986 */ /* 0x0003e4000c101910 */
.L_x_154:
[----:B------:R-:W-:Y:S05]  /*6b70*/  BSYNC B0 ;  /* 0x0000000000007941 */ /* 0x000fea0003800000 */
.L_x_30:
[C---:B------:R-:W-:Y:S01]  /*6b80*/  LEA R2, P1, R8.reuse, R2, 0x1 ;  /* 0x0000000208027211 */ /* 0x040fe200078208ff */
[----:B------:R-:W-:Y:S01]  /*6b90*/  ULDC.64 UR8, c[0x0][0x750] ;  /* 0x0001d40000087ab9 */ /* 0x000fe20000000a00 */
[----:B0-----:R-:W-:Y:S01]  /*6ba0*/  IMAD.U32 R4, RZ, RZ, UR13 ;  /* 0x0000000dff047e24 */ /* 0x001fe2000f8e00ff */
[----:B------:R-:W-:Y:S01]  /*6bb0*/  PRMT R19, RZ, 0x7610, R19 ;  /* 0x00007610ff137816 */ /* 0x000fe20000000013 */
[----:B------:R-:W-:Y:S01]  /*6bc0*/  IMAD.MOV.U32 R6, RZ, RZ, -0x1 ;  /* 0xffffffffff067424 */ /* 0x000fe200078e00ff */
[----:B------:R-:W-:Y:S01]  /*6bd0*/  LEA.HI.X R3, R8, R3, R0, 0x1, P1 ;  /* 0x0000000308037211 */ /* 0x000fe200008f0c00 */
[----:B------:R0:W-:Y:S01]  /*6be0*/  SYNCS.ARRIVE.TRANS64.A1T0 RZ, [R4+UR21], RZ ;  /* 0x000000ff04ff79a7 */ /* 0x0001e20008100015 */
[----:B------:R-:W-:Y:S01]  /*6bf0*/  ISETP.GE.U32.AND P1, PT, R2, UR8, PT ;  /* 0x0000000802007c0c */ /* 0x000fe2000bf26070 */
[----:B-1----:R-:W-:-:S03]  /*6c00*/  IMAD.MOV.U32 R5, RZ, RZ, -0x1 ;  /* 0xffffffffff057424 */ /* 0x002fc600078e00ff */
[----:B------:R-:W-:Y:S01]  /*6c10*/  ISETP.GE.U32.AND.EX P1, PT, R3, UR9, PT, P1 ;  /* 0x0000000903007c0c */ /* 0x000fe2000bf26110 */
[----:B0-----:R-:W-:-:S12]  /*6c20*/  IMAD.MOV.U32 R4, RZ, RZ, -0x1 ;  /* 0xffffffffff047424 */ /* 0x001fd800078e00ff */
[----:B------:R-:W-:Y:S05]  /*6c30*/  @P1 BRA `(.L_x_155) ;  /* 0x0000000400601947 */ /* 0x000fea0003800000 */
[----:B--2---:R-:W0:Y:S01]  /*6c40*/  S2R R30, SR_CTAID.X ;  /* 0x00000000001e7919 */ /* 0x004e220000002500 */
[----:B------:R-:W1:Y:S01]  /*6c50*/  LDC.64 R24, c[0x0][0x728] ;  /* 0x0001ca00ff187b82 */ /* 0x000e620000000a00 */
[----:B------:R-:W-:Y:S01]  /*6c60*/  ULDC UR8, c[0x0][0x150] ;  /* 0x0000540000087ab9 */ /* 0x000fe20000000800 */
[----:B------:R-:W-:Y:S01]  /*6c70*/  IMAD.MOV.U32 R22, RZ, RZ, R2 ;  /* 0x000000ffff167224 */ /* 0x000fe200078e0002 */
[----:B------:R-:W2:Y:S01]  /*6c80*/  S2R R32, SR_CTAID.Y ;  /* 0x0000000000207919 */ /* 0x000ea20000002600 */
[----:B------:R-:W-:-:S04]  /*6c90*/  IMAD.MOV.U32 R23, RZ, RZ, R3 ;  /* 0x000000ffff177224 */ /* 0x000fc800078e0003 */
[----:B------:R-:W2:Y:S08]  /*6ca0*/  LDC R33, c[0x0][0x144] ;  /* 0x00005100ff217b82 */ /* 0x000eb00000000800 */
[----:B------:R-:W2:Y:S08]  /*6cb0*/  LDC R6, c[0x0][0x730] ;  /* 0x0001cc00ff067b82 */ /* 0x000eb00000000800 */
[----:B------:R-:W2:Y:S01]  /*6cc0*/  LDC.64 R28, c[0x0][0x720] ;  /* 0x0001c800ff1c7b82 */ /* 0x000ea20000000a00 */
[----:B-1----:R-:W-:-:S04]  /*6cd0*/  ISETP.NE.U32.AND P1, PT, R24, RZ, PT ;  /* 0x000000ff1800720c */ /* 0x002fc80003f25070 */
[----:B------:R-:W-:Y:S02]  /*6ce0*/  ISETP.NE.AND.EX P1, PT, R25, RZ, PT, P1 ;  /* 0x000000ff1900720c */ /* 0x000fe40003f25310 */
[----:B0-----:R-:W-:-:S05]  /*6cf0*/  I2FP.F32.U32 R4, R30 ;  /* 0x0000001e00047245 */ /* 0x001fca0000201000 */
[----:B------:R-:W-:-:S04]  /*6d00*/  FMUL R4, R4, UR8 ;  /* 0x0000000804047c20 */ /* 0x000fc80008400000 */
[----:B------:R0:W1:Y:S02]  /*6d10*/  F2I.U32.TRUNC.NTZ R31, R4 ;  /* 0x00000004001f7305 */ /* 0x000064000020f000 */
[----:B------:R-:W-:Y:S05]  /*6d20*/  @!P1 BRA `(.L_x_156) ;  /* 0x0000000000289947 */ /* 0x000fea0003800000 */
[----:B------:R-:W3:Y:S02]  /*6d30*/  LDC R5, c[0x0][0x734] ;  /* 0x0001cd00ff057b82 */ /* 0x000ee40000000800 */
[----:B---3--:R-:W-:-:S05]  /*6d40*/  IADD3 R19, P1, R2, R5, RZ ;  /* 0x0000000502137210 */ /* 0x008fca0007f3e0ff */
[----:B----4-:R-:W-:-:S04]  /*6d50*/  IMAD.X R27, RZ, RZ, R3, P1 ;  /* 0x000000ffff1b7224 */ /* 0x010fc800008e0603 */
[----:B0-----:R-:W-:-:S04]  /*6d60*/  IMAD.WIDE.U32 R4, R27, R24, RZ ;  /* 0x000000181b047225 */ /* 0x001fc800078e00ff */
[----:B------:R-:W-:-:S04]  /*6d70*/  IMAD.WIDE.U32 R20, P1, R19, R25, R4 ;  /* 0x0000001913147225 */ /* 0x000fc80007820004 */
[----:B------:R-:W-:-:S04]  /*6d80*/  IMAD.WIDE.U32 R4, R19, R24, RZ ;  /* 0x0000001813047225 */ /* 0x000fc800078e00ff */
[----:B------:R-:W-:Y:S01]  /*6d90*/  IMAD.X R23, RZ, RZ, RZ, P1 ;  /* 0x000000ffff177224 */ /* 0x000fe200008e06ff */
[----:B------:R-:W-:Y:S01]  /*6da0*/  IADD3 RZ, P1, R5, R20, RZ ;  /* 0x0000001405ff7210 */ /* 0x000fe20007f3e0ff */
[----:B------:R-:W-:-:S04]  /*6db0*/  IMAD.MOV.U32 R22, RZ, RZ, R21 ;  /* 0x000000ffff167224 */ /* 0x000fc800078e0015 */
[----:B------:R-:W-:-:S08]  /*6dc0*/  IMAD.WIDE.U32.X R22, R27, R25, R22, P1 ;  /* 0x000000191b167225 */ /* 0x000fd000008e0416 */
.L_x_156:
[----:B------:R-:W3:Y:S01]  /*6dd0*/  LDC.64 R36, c[0x0][0x740] ;  /* 0x0001d000ff247b82 */ /* 0x000ee20000000a00 */
[-C--:B--2-4-:R-:W-:Y:S01]  /*6de0*/  SHF.R.U64 R26, R22, R6.reuse, R23 ;  /* 0x00000006161a7219 */ /* 0x094fe20000001217 */
[----:B-1----:R-:W-:Y:S01]  /*6df0*/  IMAD.MOV R31, RZ, RZ, -R31 ;  /* 0x000000ffff1f7224 */ /* 0x002fe200078e0a1f */
[----:B0-----:R-:W-:Y:S01]  /*6e00*/  SHF.R.U32.HI R4, RZ, R6, R23 ;  /* 0x00000006ff047219 */ /* 0x001fe20000011617 */
[----:B------:R-:W-:Y:S01]  /*6e10*/  ULDC UR8, c[0x0][0x154] ;  /* 0x0000550000087ab9 */ /* 0x000fe20000000800 */
[----:B------:R-:W-:Y:S01]  /*6e20*/  IADD3 R19, P1, RZ, -R26, RZ ;  /* 0x8000001aff137210 */ /* 0x000fe20007f3e0ff */
[----:B------:R-:W-:Y:S02]  /*6e30*/  IMAD R31, R33, R31, R30 ;  /* 0x0000001f211f7224 */ /* 0x000fe400078e021e */
[----:B------:R-:W0:Y:S01]  /*6e40*/  LDC R20, c[0x0][0x718] ;  /* 0x0001c600ff147b82 */ /* 0x000e220000000800 */
[----:B------:R-:W-:Y:S02]  /*6e50*/  IMAD.MOV.U32 R21, RZ, RZ, -0x1 ;  /* 0xffffffffff157424 */ /* 0x000fe400078e00ff */
[----:B------:R-:W-:-:S02]  /*6e60*/  IMAD.X R5, RZ, RZ, ~R4, P1 ;  /* 0x000000ffff057224 */ /* 0x000fc400008e0e04 */
[----:B------:R-:W-:Y:S02]  /*6e70*/  IMAD.MOV.U32 R23, RZ, RZ, 0x1 ;  /* 0x00000001ff177424 */ /* 0x000fe400078e00ff */
[-C--:B------:R-:W-:Y:S01]  /*6e80*/  IMAD R6, R5, R28.reuse, RZ ;  /* 0x0000001c05067224 */ /* 0x080fe200078e02ff */
[----:B------:R-:W1:Y:S01]  /*6e90*/  LDC R22, c[0x0][0x708] ;  /* 0x0001c200ff167b82 */ /* 0x000e620000000800 */
[----:B------:R-:W-:-:S04]  /*6ea0*/  IMAD.WIDE.U32 R4, R19, R28, R2 ;  /* 0x0000001c13047225 */ /* 0x000fc800078e0002 */
[----:B------:R-:W-:Y:S01]  /*6eb0*/  IMAD R19, R19, R29, R6 ;  /* 0x0000001d13137224 */ /* 0x000fe200078e0206 */
[----:B------:R-:W-:Y:S02]  /*6ec0*/  I2FP.F32.U32 R6, R32 ;  /* 0x0000002000067245 */ /* 0x000fe40000201000 */
[----:B------:R-:W2:Y:S01]  /*6ed0*/  LDC R34, c[0x0][0x758] ;  /* 0x0001d600ff227b82 */ /* 0x000ea20000000800 */
[----:B------:R-:W-:Y:S01]  /*6ee0*/  IMAD.IADD R5, R5, 0x1, R19 ;  /* 0x0000000105057824 */ /* 0x000fe200078e0213 */
[----:B---3--:R-:W-:Y:S01]  /*6ef0*/  ISETP.NE.U32.AND P1, PT, R36, RZ, PT ;  /* 0x000000ff2400720c */ /* 0x008fe20003f25070 */
[----:B------:R-:W-:-:S03]  /*6f00*/  FMUL R19, R6, UR8 ;  /* 0x0000000806137c20 */ /* 0x000fc60008400000 */
[----:B------:R-:W-:Y:S01]  /*6f10*/  ISETP.NE.AND.EX P1, PT, R37, RZ, PT, P1 ;  /* 0x000000ff2500720c */ /* 0x000fe20003f25310 */
[----:B------:R3:W4:Y:S01]  /*6f20*/  F2I.U32.TRUNC.NTZ R27, R19 ;  /* 0x00000013001b7305 */ /* 0x000722000020f000 */
[----:B------:R-:W3:Y:S01]  /*6f30*/  LDC R29, c[0x0][0x148] ;  /* 0x00005200ff1d7b82 */ /* 0x000ee20000000800 */
[-CC-:B0-----:R-:W-:Y:S02]  /*6f40*/  SHF.R.U64 R24, R4, R20.reuse, R5.reuse ;  /* 0x0000001404187219 */ /* 0x181fe40000001205 */
[----:B------:R-:W-:-:S05]  /*6f50*/  SHF.R.U32.HI R5, RZ, R20, R5 ;  /* 0x00000014ff057219 */ /* 0x000fca0000011605 */
[----:B------:R-:W0:Y:S01]  /*6f60*/  LDC R30, c[0x0][0x700] ;  /* 0x0001c000ff1e7b82 */ /* 0x000e220000000800 */
[-CC-:B-1----:R-:W-:Y:S02]  /*6f70*/  SHF.R.U64 R6, R24, R22.reuse, R5.reuse ;  /* 0x0000001618067219 */ /* 0x182fe40000001205 */
[----:B------:R-:W-:-:S05]  /*6f80*/  SHF.R.U32.HI R5, RZ, R22, R5 ;  /* 0x00000016ff057219 */ /* 0x000fca0000011605 */
[----:B------:R-:W1:Y:S01]  /*6f90*/  LDC R35, c[0x0][0x748] ;  /* 0x0001d200ff237b82 */ /* 0x000e620000000800 */
[-CC-:B--2---:R-:W-:Y:S02]  /*6fa0*/  SHF.R.U64 R28, R6, R34.reuse, R5.reuse ;  /* 0x00000022061c7219 */ /* 0x184fe40000001205 */
[-C--:B------:R-:W-:Y:S02]  /*6fb0*/  SHF.L.U32 R21, R21, R34.reuse, RZ ;  /* 0x0000002215157219 */ /* 0x080fe400000006ff */
[-C--:B------:R-:W-:Y:S01]  /*6fc0*/  SHF.R.U32.HI R5, RZ, R34.reuse, R5 ;  /* 0x00000022ff057219 */ /* 0x080fe20000011605 */
[----:B------:R-:W-:Y:S01]  /*6fd0*/  IMAD.MOV.U32 R4, RZ, RZ, R28 ;  /* 0x000000ffff047224 */ /* 0x000fe200078e001c */
[----:B------:R-:W-:Y:S01]  /*6fe0*/  SHF.L.U32 R34, R23, R34, RZ ;  /* 0x0000002217227219 */ /* 0x000fe200000006ff */
[----:B------:R-:W2:Y:S01]  /*6ff0*/  LDC R38, c[0x0][0x738] ;  /* 0x0001ce00ff267b82 */ /* 0x000ea20000000800 */
[----:B------:R-:W-:-:S07]  /*7000*/  LOP3.LUT R33, RZ, R21, RZ, 0x33, !PT ;  /* 0x00000015ff217212 */ /* 0x000fce00078e33ff */
[----:B------:R-:W0:Y:S01]  /*7010*/  LDC R39, c[0x0][0x710] ;  /* 0x0001c400ff277b82 */ /* 0x000e220000000800 */
[----:B----4-:R-:W-:Y:S05]  /*7020*/  @!P1 BRA `(.L_x_157) ;  /* 0x0000000000289947 */ /* 0x010fea0003800000 */
[----:B---3--:R-:W3:Y:S02]  /*7030*/  LDC R19, c[0x0][0x74c] ;  /* 0x0001d300ff137b82 */ /* 0x008ee40000000800 */
[----:B---3--:R-:W-:-:S05]  /*7040*/  IADD3 R19, P1, R28, R19, RZ ;  /* 0x000000131c137210 */ /* 0x008fca0007f3e0ff */
        /* <DEDUP_REMOVED lines=8> */
.L_x_157:
[----:B-1----:R-:W-:Y:S01]  /*70d0*/  SHF.R.U64 R4, R4, R35, R5 ;  /* 0x0000002304047219 */ /* 0x002fe20000001205 */
[----:B0-----:R-:W-:Y:S01]  /*70e0*/  VIADD R21, R30, 0xffffffff ;  /* 0xffffffff1e157836 */ /* 0x001fe20000000000 */
[----:B---3--:R-:W-:Y:S01]  /*70f0*/  LOP3.LUT R19, R6, R33, RZ, 0xc0, !PT ;  /* 0x0000002106137212 */ /* 0x008fe200078ec0ff */
[----:B------:R-:W-:Y:S02]  /*7100*/  IMAD.MOV R27, RZ, RZ, -R27 ;  /* 0x000000ffff1b7224 */ /* 0x000fe400078e0a1b */
[----:B------:R-:W-:Y:S01]  /*7110*/  IMAD.MOV R5, RZ, RZ, -R4 ;  /* 0x000000ffff057224 */ /* 0x000fe200078e0a04 */
[----:B------:R-:W-:Y:S01]  /*7120*/  LOP3.LUT R21, R24, R21, RZ, 0xc0, !PT ;  /* 0x0000001518157212 */ /* 0x000fe200078ec0ff */
[----:B------:R-:W-:Y:S02]  /*7130*/  IMAD R6, R34, R4, R19 ;  /* 0x0000000422067224 */ /* 0x000fe400078e0213 */
[----:B------:R-:W-:Y:S02]  /*7140*/  @P4 IMAD R31, R29, R27, R32 ;  /* 0x0000001b1d1f4224 */ /* 0x000fe400078e0220 */
[----:B--2---:R-:W-:-:S02]  /*7150*/  IMAD R4, R5, R38, R28 ;  /* 0x0000002605047224 */ /* 0x004fc400078e021c */
[----:B------:R-:W-:Y:S02]  /*7160*/  IMAD R6, R6, R39, R31 ;  /* 0x0000002706067224 */ /* 0x000fe400078e021f */
[----:B------:R-:W-:Y:S02]  /*7170*/  IMAD R21, R4, R30, R21 ;  /* 0x0000001e04157224 */ /* 0x000fe400078e0215 */
[----:B------:R-:W-:Y:S02]  /*7180*/  IMAD.MOV.U32 R19, RZ, RZ, 0x1 ;  /* 0x00000001ff137424 */ /* 0x000fe400078e00ff */
[----:B------:R-:W-:Y:S01]  /*7190*/  IMAD.MOV.U32 R4, RZ, RZ, R26 ;  /* 0x000000ffff047224 */ /* 0x000fe200078e001a */
[----:B------:R-:W-:Y:S02]  /*71a0*/  SEL R5, R21, R6, !P4 ;  /* 0x0000000615057207 */ /* 0x000fe40006000000 */
[----:B------:R-:W-:-:S07]  /*71b0*/  SEL R6, R6, R21, !P4 ;  /* 0x0000001506067207 */ /* 0x000fce0006000000 */
.L_x_155:
[----:B------:R-:W-:Y:S02]  /*71c0*/  LOP3.LUT P1, RZ, R19, 0xff, RZ, 0xc0, !PT ;  /* 0x000000ff13ff7812 */ /* 0x000fe4000782c0ff */
[----:B------:R-:W-:-:S11]  /*71d0*/  LOP3.LUT R98, R98, 0x1, RZ, 0x3c, !PT ;  /* 0x0000000162627812 */ /* 0x000fd600078e3cff */
[----:B------:R-:W-:Y:S05]  /*71e0*/  @P1 BRA `(.L_x_158) ;  /* 0xffffffa400dc1947 */ /* 0x000fea000383ffff */
[----:B------:R-:W-:Y:S05]  /*71f0*/  EXIT ;  /* 0x000000000000794d */ /* 0x000fea0003800000 */
.L_x_18:
[----:B------:R-:W-:-:S08]  /*7200*/  ISETP.NE.AND P0, PT, R22, RZ, PT ;  /* 0x000000ff1600720c */ /* 0x000fd00003f05270 */
[----:B--2-45:R-:W0:-:S00]  /*7210*/  USETMAXREG.DEALLOC.CTAPOOL 0x28 ;  /* 0x00000028000079c8 */ /* 0x034e0000080e0500 */
[----:B------:R-:W-:Y:S05]  /*7220*/  @P0 EXIT ;  /* 0x000000000000094d */ /* 0x000fea0003800000 */
[----:B0-----:R-:W-:Y:S01]  /*7230*/  LOP3.LUT P0, RZ, R15, 0xff, RZ, 0xc0, !PT ;  /* 0x000000ff0fff7812 */ /* 0x001fe2000780c0ff */
[----:B------:R-:W-:Y:S02]  /*7240*/  IMAD.MOV.U32 R12, RZ, RZ, 0x1 ;  /* 0x00000001ff0c7424 */ /* 0x000fe400078e00ff */
[----:B------:R-:W-:-:S10]  /*7250*/  IMAD.MOV.U32 R13, RZ, RZ, RZ ;  /* 0x000000ffff0d7224 */ /* 0x000fd400078e00ff */
[----:B------:R-:W-:Y:S05]  /*7260*/  @!P0 BRA `(.L_x_159) ;  /* 0x0000000c00708947 */ /* 0x000fea0003800000 */
[----:B------:R-:W0:Y:S01]  /*7270*/  S2R R17, SR_CgaCtaId ;  /* 0x0000000000117919 */ /* 0x000e220000008800 */
[----:B------:R-:W-:Y:S01]  /*7280*/  LOP3.LUT P0, RZ, R10, 0x1f, RZ, 0xc0, !PT ;  /* 0x0000001f0aff7812 */ /* 0x000fe2000780c0ff */
[----:B------:R-:W-:Y:S01]  /*7290*/  ULDC UR5, c[0x0][0x758] ;  /* 0x0001d60000057ab9 */ /* 0x000fe20000000800 */
[----:B------:R-:W-:Y:S01]  /*72a0*/  UMOV UR7, 0xffffffff ;  /* 0xffffffff00077882 */ /* 0x000fe20000000000 */
[----:B------:R-:W-:Y:S01]  /*72b0*/  BSSY B0, `(.L_x_159) ;  /* 0x00000d7000007945 */ /* 0x000fe20003800000 */
[----:B------:R-:W-:Y:S01]  /*72c0*/  USHF.L.U32 UR7, UR7, UR5, URZ ;  /* 0x0000000507077299 */ /* 0x000fe2000800063f */
[C---:B------:R-:W-:Y:S01]  /*72d0*/  ISETP.NE.AND P2, PT, R11.reuse, RZ, PT ;  /* 0x000000ff0b00720c */ /* 0x040fe20003f45270 */
[----:B------:R-:W-:Y:S01]  /*72e0*/  IMAD.MOV.U32 R15, RZ, RZ, 0x1 ;  /* 0x00000001ff0f7424 */ /* 0x000fe200078e00ff */
[----:B------:R-:W-:Y:S01]  /*72f0*/  ISETP.NE.OR P0, PT, R11, RZ, !P0 ;  /* 0x000000ff0b00720c */ /* 0x000fe20004705670 */
[----:B------:R-:W-:Y:S01]  /*7300*/  IMAD.MOV.U32 R13, RZ, RZ, RZ ;  /* 0x000000ffff0d7224 */ /* 0x000fe200078e00ff */
[----:B------:R-:W-:Y:S01]  /*7310*/  LOP3.LUT R14, R7, 0x2, RZ, 0xfc, !PT ;  /* 0x00000002070e7812 */ /* 0x000fe200078efcff */
[----:B------:R-:W-:Y:S01]  /*7320*/  ULDC UR4, c[0x0][0x700] ;  /* 0x0001c00000047ab9 */ /* 0x000fe20000000800 */
[----:B------:R-:W-:Y:S01]  /*7330*/  UMOV UR8, 0x1 ;  /* 0x0000000100087882 */ /* 0x000fe20000000000 */
[----:B------:R-:W-:-:S02]  /*7340*/  UIADD3 UR29, UR6, 0x1, URZ ;  /* 0x00000001061d7890 */ /* 0x000fc4000fffe03f */
[----:B------:R-:W-:Y:S02]  /*7350*/  UIADD3 UR4, UR4, -0x1, URZ ;  /* 0xffffffff04047890 */ /* 0x000fe4000fffe03f */
[----:B------:R-:W-:Y:S02]  /*7360*/  USHF.L.U32 UR5, UR8, UR5, URZ ;  /* 0x0000000508057299 */ /* 0x000fe4000800063f */
[----:B------:R-:W-:Y:S01]  /*7370*/  ULOP3.LUT UR7, URZ, UR7, URZ, 0x33, !UPT ;  /* 0x000000073f077292 */ /* 0x000fe2000f8e333f */
[----:B------:R-:W-:Y:S01]  /*7380*/  ULDC.64 UR30, c[0x0][0x198] ;  /* 0x00006600001e7ab9 */ /* 0x000fe20000000a00 */
[C---:B0-----:R-:W-:Y:S02]  /*7390*/  IMAD.SHL.U32 R12, R17.reuse, 0x20, RZ ;  /* 0x00000020110c7824 */ /* 0x041fe400078e00ff */
[C---:B------:R-:W-:Y:S02]  /*73a0*/  IMAD.SHL.U32 R16, R17.reuse, 0x400, RZ ;  /* 0x0000040011107824 */ /* 0x040fe400078e00ff */
[----:B------:R-:W-:Y:S01]  /*73b0*/  IMAD.SHL.U32 R17, R17, 0x100, RZ ;  /* 0x0000010011117824 */ /* 0x000fe200078e00ff */
[----:B------:R-:W-:Y:S01]  /*73c0*/  R2UR UR10, R12 ;  /* 0x000000000c0a72ca */ /* 0x000fe200000e0000 */
[----:B------:R-:W-:Y:S01]  /*73d0*/  IMAD.MOV.U32 R12, RZ, RZ, 0x1 ;  /* 0x00000001ff0c7424 */ /* 0x000fe200078e00ff */
[----:B------:R-:W-:-:S02]  /*73e0*/  LOP3.LUT R16, R16, 0x400, RZ, 0xc0, !PT ;  /* 0x0000040010107812 */ /* 0x000fc400078ec0ff */
[----:B------:R-:W-:-:S09]  /*73f0*/  LOP3.LUT R17, R17, 0x100, RZ, 0xc0, !PT ;  /* 0x0000010011117812 */ /* 0x000fd200078ec0ff */
[----:B------:R-:W-:-:S12]  /*7400*/  ULOP3.LUT UR10, UR10, 0x20, URZ, 0xc0, !UPT ;  /* 0x000000200a0a7892 */ /* 0x000fd8000f8ec03f */
.L_x_171:
[----:B------:R-:W-:-:S03]  /*7410*/  UMOV UR8, 0xffffffff ;  /* 0xffffffff00087882 */ /* 0x000fc60000000000 */
[----:B------:R-:W-:Y:S05]  /*7420*/  BRA.DIV UR8, `(.L_x_160) ;  /* 0x0000001a086c7947 */ /* 0x000fea000b800000 */
[----:B------:R-:W-:-:S13]  /*7430*/  ELECT P1, URZ, PT ;  /* 0x00000000003f782f */ /* 0x000fda0003820000 */
.L_x_201:
[----:B------:R-:W0:Y:S01]  /*7440*/  LDC R10, c[0x0][0x604] ;  /* 0x00018100ff0a7b82 */ /* 0x000e220000000800 */
[----:B------:R-:W-:Y:S01]  /*7450*/  BSSY B1, `(.L_x_161) ;  /* 0x0000046000017945 */ /* 0x000fe20003800000 */
[----:B0-----:R-:W-:-:S13]  /*7460*/  ISETP.LT.OR P1, PT, R10, 0x1, !P1 ;  /* 0x000000010a00780c */ /* 0x001fda0004f21670 */
[----:B------:R-:W-:Y:S05]  /*7470*/  @P1 BRA `(.L_x_162) ;  /* 0x00000004000c1947 */ /* 0x000fea0003800000 */
[----:B------:R-:W-:Y:S01]  /*7480*/  IMAD.SHL.U32 R19, R5, 0x80, RZ ;  /* 0x0000008005137824 */ /* 0x000fe200078e00ff */
[----:B------:R-:W-:Y:S02]  /*7490*/  LEA R26, R6, UR10, 0x6 ;  /* 0x0000000a061a7c11 */ /* 0x000fe4000f8e30ff */
[----:B------:R-:W-:Y:S01]  /*74a0*/  CS2R R22, SRZ ;  /* 0x0000000000167805 */ /* 0x000fe2000001ff00 */
[----:B------:R-:W-:Y:S02]  /*74b0*/  IMAD.U32 R24, RZ, RZ, UR29 ;  /* 0x0000001dff187e24 */ /* 0x000fe4000f8e00ff */
[----:B------:R-:W-:Y:S02]  /*74c0*/  IMAD.MOV.U32 R5, RZ, RZ, R12 ;  /* 0x000000ffff057224 */ /* 0x000fe400078e000c */
[----:B------:R-:W-:Y:S02]  /*74d0*/  IMAD.MOV.U32 R10, RZ, RZ, R13 ;  /* 0x000000ffff0a7224 */ /* 0x000fe400078e000d */
[----:B------:R-:W-:-:S07]  /*74e0*/  IMAD.MOV.U32 R25, RZ, RZ, RZ ;  /* 0x000000ffff197224 */ /* 0x000fce00078e00ff */
.L_x_166:
[----:B------:R-:W0:Y:S01]  /*74f0*/  S2R R18, SR_CgaCtaId ;  /* 0x0000000000127919 */ /* 0x000e220000008800 */
[----:B------:R-:W-:-:S04]  /*7500*/  MOV R11, 0x400 ;  /* 0x00000400000b7802 */ /* 0x000fc80000000f00 */
[----:B0-----:R-:W-:Y:S02]  /*7510*/  LEA R21, R18, R11, 0x18 ;  /* 0x0000000b12157211 */ /* 0x001fe400078ec0ff */
[----:B------:R-:W-:Y:S01]  /*7520*/  SHF.L.U32 R11, R5, 0x1f, RZ ;  /* 0x0000001f050b7819 */ /* 0x000fe200000006ff */
[----:B------:R-:W0:Y:S02]  /*7530*/  @!P2 LDC R18, c[0x0][0x640] ;  /* 0x00019000ff12ab82 */ /* 0x000e240000000800 */
[----:B------:R-:W-:-:S04]  /*7540*/  IMAD R20, R10, 0x8, R21 ;  /* 0x000000080a147824 */ /* 0x000fc800078e0215 */
[----:B------:R-:W1:Y:S02]  /*7550*/  SYNCS.PHASECHK.TRANS64.TRYWAIT P1, [R20+URZ+0xa8], R11 ;  /* 0x0000a80b140075a7 */ /* 0x000e64000802017f */
[----:B-1----:R-:W-:Y:S05]  /*7560*/  @!P1 BRA `(.L_x_163) ;  /* 0x00000018003c9947 */ /* 0x002fea0003800000 */
.L_x_202:
[----:B-1----:R-:W-:Y:S01]  /*7570*/  PRMT R11, R14, 0x9910, RZ ;  /* 0x000099100e0b7816 */ /* 0x002fe200000000ff */
[----:B0-----:R0:W-:Y:S03]  /*7580*/  @!P2 SYNCS.ARRIVE.TRANS64 RZ, [R20+URZ], R18 ;  /* 0x0000001214ffa9a7 */ /* 0x0011e6000800003f */
[----:B------:R-:W-:-:S13]  /*7590*/  ISETP.NE.AND P1, PT, R11, 0x2, PT ;  /* 0x000000020b00780c */ /* 0x000fda0003f25270 */
[----:B0-----:R-:W-:Y:S05]  /*75a0*/  @P1 BRA `(.L_x_164) ;  /* 0x0000000000041947 */ /* 0x001fea0003800000 */
[----:B------:R-:W-:Y:S01]  /*75b0*/  BPT.TRAP 0x1 ;  /* 0x000000040000795c */ /* 0x000fe20000300000 */
.L_x_164:
[----:B------:R-:W-:Y:S05]  /*75c0*/  @P0 BRA `(.L_x_165) ;  /* 0x0000000000040947 */ /* 0x000fea0003800000 */
[----:B------:R-:W-:Y:S01]  /*75d0*/  BPT.TRAP 0x1 ;  /* 0x000000040000795c */ /* 0x000fe20000300000 */
.L_x_165:
[C---:B------:R-:W-:Y:S01]  /*75e0*/  IMAD R11, R10.reuse, 0x800, R16 ;  /* 0x000008000a0b7824 */ /* 0x040fe200078e0210 */
[----:B------:R-:W-:Y:S01]  /*75f0*/  R2UR UR13, R21 ;  /* 0x00000000150d72ca */ /* 0x000fe200000e0000 */
[----:B------:R-:W-:Y:S01]  /*7600*/  IMAD R21, R10, 0x2000, R21 ;  /* 0x000020000a157824 */ /* 0x000fe200078e0215 */
[----:B------:R-:W-:Y:S01]  /*7610*/  R2UR UR25, R20 ;  /* 0x00000000141972ca */ /* 0x000fe200000e0000 */
[----:B------:R-:W-:Y:S01]  /*7620*/  VIADD R24, R24, 0xffffffff ;  /* 0xffffffff18187836 */ /* 0x000fe20000000000 */
[----:B------:R-:W-:Y:S01]  /*7630*/  R2UR UR24, R11 ;  /* 0x000000000b1872ca */ /* 0x000fe200000e0000 */
[----:B------:R-:W-:Y:S01]  /*7640*/  IMAD R11, R10, 0x200, R17 ;  /* 0x000002000a0b7824 */ /* 0x000fe200078e0211 */
[----:B------:R-:W-:Y:S01]  /*7650*/  R2UR UR16, R21 ;  /* 0x00000000151072ca */ /* 0x000fe200000e0000 */
[----:B------:R-:W-:Y:S01]  /*7660*/  UIADD3 UR14, UP0, UR30, 0xf0, URZ ;  /* 0x000000f01e0e7890 */ /* 0x000fe2000ff1e03f */
[----:B------:R-:W-:Y:S01]  /*7670*/  R2UR UR28, R4 ;  /* 0x00000000041c72ca */ /* 0x000fe200000e0000 */
[----:B------:R-:W-:Y:S01]  /*7680*/  UIADD3 UR32, UP1, UR30, 0x1f0, URZ ;  /* 0x000001f01e207890 */ /* 0x000fe2000ff3e03f */
[----:B------:R-:W-:Y:S01]  /*7690*/  R2UR UR8, R11 ;  /* 0x000000000b0872ca */ /* 0x000fe200000e0000 */
[----:B------:R-:W-:Y:S01]  /*76a0*/  UIADD3 UR34, UP2, UR30, 0x2f0, URZ ;  /* 0x000002f01e227890 */ /* 0x000fe2000ff5e03f */
[----:B------:R-:W-:Y:S01]  /*76b0*/  R2UR UR26, R23 ;  /* 0x00000000171a72ca */ /* 0x000fe200000e0000 */
[----:B------:R-:W-:Y:S01]  /*76c0*/  UIADD3.X UR15, URZ, UR31, URZ, UP0, !UPT ;  /* 0x0000001f3f0f7290 */ /* 0x000fe200087fe43f */
[----:B------:R-:W-:Y:S01]  /*76d0*/  R2UR UR27, R26 ;  /* 0x000000001a1b72ca */ /* 0x000fe200000e0000 */
[----:B------:R-:W-:Y:S01]  /*76e0*/  UIADD3.X UR33, URZ, UR31, URZ, UP1, !UPT ;  /* 0x0000001f3f217290 */ /* 0x000fe20008ffe43f */
[----:B------:R-:W-:Y:S01]  /*76f0*/  R2UR UR11, R6 ;  /* 0x00000000060b72ca */ /* 0x000fe200000e0000 */
[----:B------:R-:W-:Y:S01]  /*7700*/  UIADD3 UR24, UR13, 0x280, UR24 ;  /* 0x000002800d187890 */ /* 0x000fe2000fffe018 */
[----:B------:R-:W-:Y:S01]  /*7710*/  R2UR UR12, R25 ;  /* 0x00000000190c72ca */ /* 0x000fe200000e0000 */
[----:B------:R-:W-:Y:S01]  /*7720*/  VIADD R10, R10, 0x1 ;  /* 0x000000010a0a7836 */ /* 0x000fe20000000000 */
[----:B------:R-:W-:Y:S01]  /*7730*/  R2UR UR18, R22 ;  /* 0x00000000161272ca */ /* 0x000fe200000e0000 */
[----:B------:R-:W-:Y:S01]  /*7740*/  UIADD3.X UR35, URZ, UR31, URZ, UP2, !UPT ;  /* 0x0000001f3f237290 */ /* 0x000fe200097fe43f */
[----:B------:R-:W-:Y:S01]  /*7750*/  R2UR UR19, R19 ;  /* 0x00000000131372ca */ /* 0x000fe200000e0000 */
[----:B------:R-:W-:Y:S01]  /*7760*/  UIADD3 UR8, UR13, 0x34a80, UR8 ;  /* 0x00034a800d087890 */ /* 0x000fe2000fffe008 */
[----:B------:R-:W-:Y:S01]  /*7770*/  ISETP.GT.AND P3, PT, R24, 0x1, PT ;  /* 0x000000011800780c */ /* 0x000fe20003f64270 */
[----:B------:R-:W-:Y:S01]  /*7780*/  UIADD3 UR16, UR16, 0xaa80, URZ ;  /* 0x0000aa8010107890 */ /* 0x000fe2000fffe03f */
[C---:B------:R-:W-:Y:S01]  /*7790*/  ISETP.NE.AND P1, PT, R10.reuse, 0x15, PT ;  /* 0x000000150a00780c */ /* 0x040fe20003f25270 */
[----:B------:R-:W-:Y:S01]  /*77a0*/  UMOV UR21, 0x30000 ;  /* 0x0003000000157882 */ /* 0x000fe20000000000 */
[----:B------:R-:W-:Y:S01]  /*77b0*/  UMOV UR22, 0x0 ;  /* 0x0000000000167882 */ /* 0x000fe20000000000 */
[----:B------:R-:W-:Y:S01]  /*77c0*/  UMOV UR23, 0x10000000 ;  /* 0x1000000000177882 */ /* 0x000fe20000000000 */
[----:B------:R-:W-:Y:S01]  /*77d0*/  UMOV UR9, UR25 ;  /* 0x0000001900097c82 */ /* 0x000fe20008000000 */
[----:B------:R-:W-:Y:S01]  /*77e0*/  UMOV UR13, UR28 ;  /* 0x0000001c000d7c82 */ /* 0x000fe20008000000 */
[----:B------:R-:W-:Y:S01]  /*77f0*/  UMOV UR17, UR25 ;  /* 0x0000001900117c82 */ /* 0x000fe20008000000 */
[----:B------:R0:W-:Y:S01]  /*7800*/  UTMALDG.3D.MULTICAST [UR24], [UR14], UR21, desc[UR22] ;  /* 0x000016180e0073b4 */ /* 0x0001e20008011815 */
[----:B------:R-:W-:Y:S01]  /*7810*/  UMOV UR20, UR28 ;  /* 0x0000001c00147c82 */ /* 0x000fe20008000000 */
[----:B------:R-:W-:Y:S01]  /*7820*/  SEL R18, RZ, 0x1, P1 ;  /* 0x00000001ff127807 */ /* 0x000fe20000800000 */
[----:B------:R-:W-:Y:S01]  /*7830*/  VIADD R25, R25, 0x1 ;  /* 0x0000000119197836 */ /* 0x000fe20000000000 */
[----:B------:R-:W-:Y:S01]  /*7840*/  SEL R10, R10, RZ, P1 ;  /* 0x000000ff0a0a7207 */ /* 0x000fe20000800000 */
[----:B------:R-:W-:Y:S01]  /*7850*/  VIADD R23, R23, 0x20 ;  /* 0x0000002017177836 */ /* 0x000fe20000000000 */
[----:B------:R-:W-:Y:S01]  /*7860*/  LOP3.LUT R5, R5, R18, RZ, 0x3c, !PT ;  /* 0x0000001205057212 */ /* 0x000fe200078e3cff */
[----:B------:R-:W-:Y:S01]  /*7870*/  VIADD R22, R22, 0x40 ;  /* 0x0000004016167836 */ /* 0x000fe20000000000 */
[----:B------:R0:W-:Y:S01]  /*7880*/  UTMALDG.4D.MULTICAST [UR8], [UR32], UR21, desc[UR22] ;  /* 0x00001608200073b4 */ /* 0x0001e20008019815 */
[----:B------:R0:W-:Y:S02]  /*7890*/  UTMALDG.3D [UR16], [UR34], desc[UR22] ;  /* 0x00001610220075b4 */ /* 0x0001e40008011000 */
[----:B0-----:R-:W-:Y:S05]  /*78a0*/  @P3 BRA `(.L_x_166) ;  /* 0xfffffffc00103947 */ /* 0x001fea000383ffff */
.L_x_162:
[----:B------:R-:W-:Y:S05]  /*78b0*/  BSYNC B1 ;  /* 0x0000000000017941 */ /* 0x000fea0003800000 */
.L_x_161:
[----:B------:R-:W-:Y:S01]  /*78c0*/  LOP3.LUT P5, RZ, R15, 0xff, RZ, 0xc0, !PT ;  /* 0x000000ff0fff7812 */ /* 0x000fe200078ac0ff */
[----:B------:R-:W-:Y:S01]  /*78d0*/  VIADD R6, R13, UR6 ;  /* 0x000000060d067c36 */ /* 0x000fe20008000000 */
[----:B------:R-:W-:Y:S02]  /*78e0*/  UISETP.GE.U32.AND UP0, UPT, UR6, 0x15, UPT ;  /* 0x000000150600788c */ /* 0x000fe4000bf06070 */
[----:B------:R-:W-:Y:S01]  /*78f0*/  IMAD.U32 R13, RZ, RZ, UR6 ;  /* 0x00000006ff0d7e24 */ /* 0x000fe2000f8e00ff */
[----:B------:R-:W-:Y:S01]  /*7900*/  ULDC.64 UR8, c[0x0][0x750] ;  /* 0x0001d40000087ab9 */ /* 0x000fe20000000a00 */
[C---:B------:R-:W-:Y:S01]  /*7910*/  IMAD.WIDE.U32 R4, R6.reuse, -0x79e79e79, RZ ;  /* 0x8618618706047825 */ /* 0x040fe200078e00ff */
[C---:B------:R-:W-:Y:S01]  /*7920*/  ISETP.GT.U32.AND P1, PT, R6.reuse, 0x14, PT ;  /* 0x000000140600780c */ /* 0x040fe20003f24070 */
[----:B------:R-:W-:Y:S01]  /*7930*/  BSSY B1, `(.L_x_167) ;  /* 0x000006c000017945 */ /* 0x000fe20003800000 */
[----:B------:R-:W-:Y:S01]  /*7940*/  PLOP3.LUT P3, PT, PT, PT, UP0, 0x80, 0x0 ;  /* 0x000000000000781c */ /* 0x000fe20003f6f008 */
[----:B------:R-:W-:Y:S01]  /*7950*/  IMAD.IADD R4, R6, 0x1, -R5 ;  /* 0x0000000106047824 */ /* 0x000fe200078e0a05 */
[----:B------:R-:W-:-:S02]  /*7960*/  ISETP.LT.U32.AND P1, PT, R13, 0x15, P1 ;  /* 0x000000150d00780c */ /* 0x000fc40000f21070 */
[----:B------:R-:W-:Y:S01]  /*7970*/  PRMT R15, RZ, 0x7610, R15 ;  /* 0x00007610ff0f7816 */ /* 0x000fe2000000000f */
[----:B------:R-:W0:Y:S01]  /*7980*/  @P5 S2R R11, SR_CgaCtaId ;  /* 0x00000000000b5919 */ /* 0x000e220000008800 */
[----:B------:R-:W-:Y:S02]  /*7990*/  @P5 MOV R10, 0x400 ;  /* 0x00000400000a5802 */ /* 0x000fe40000000f00 */
[----:B------:R-:W-:Y:S01]  /*79a0*/  LEA.HI R4, R4, R5, RZ, 0x1f ;  /* 0x0000000504047211 */ /* 0x000fe200078ff8ff */
[----:B------:R-:W-:-:S03]  /*79b0*/  IMAD.MOV.U32 R5, RZ, RZ, -0x1 ;  /* 0xffffffffff057424 */ /* 0x000fc600078e00ff */
[----:B------:R-:W-:Y:S01]  /*79c0*/  SHF.R.U32.HI R13, RZ, 0x4, R4 ;  /* 0x00000004ff0d7819 */ /* 0x000fe20000011604 */
[----:B------:R-:W-:Y:S01]  /*79d0*/  IMAD.MOV.U32 R4, RZ, RZ, -0x1 ;  /* 0xffffffffff047424 */ /* 0x000fe200078e00ff */
[----:B0-----:R-:W-:Y:S02]  /*79e0*/  @P5 LEA R10, R11, R10, 0x18 ;  /* 0x0000000a0b0a5211 */ /* 0x001fe400078ec0ff */
[----:B------:R-:W-:Y:S02]  /*79f0*/  SEL R11, RZ, 0x1, !P1 ;  /* 0x00000001ff0b7807 */ /* 0x000fe40004800000 */
[----:B------:R-:W-:Y:S01]  /*7a00*/  IADD3 R2, P1, R2, R8, RZ ;  /* 0x0000000802027210 */ /* 0x000fe20007f3e0ff */
[----:B------:R0:W-:Y:S01]  /*7a10*/  @P5 SYNCS.ARRIVE.TRANS64.A1T0 RZ, [R10+URZ+0x188], RZ ;  /* 0x000188ff0aff59a7 */ /* 0x0001e2000810003f */
[----:B------:R-:W-:-:S03]  /*7a20*/  LOP3.LUT R12, R12, R11, RZ, 0x3c, !PT ;  /* 0x0000000b0c0c7212 */ /* 0x000fc600078e3cff */
[----:B------:R-:W-:Y:S01]  /*7a30*/  IMAD.X R3, R3, 0x1, R0, P1 ;  /* 0x0000000103037824 */ /* 0x000fe200008e0600 */
[----:B------:R-:W-:Y:S02]  /*7a40*/  ISETP.GE.U32.AND P1, PT, R2, UR8, PT ;  /* 0x0000000802007c0c */ /* 0x000fe4000bf26070 */
[----:B------:R-:W-:Y:S01]  /*7a50*/  @P3 LOP3.LUT R12, R12, 0x1, R13, 0x78, !PT ;  /* 0x000000010c0c3812 */ /* 0x000fe200078e780d */
[----:B------:R-:W-:Y:S01]  /*7a60*/  IMAD R13, R13, -0x15, R6 ;  /* 0xffffffeb0d0d7824 */ /* 0x000fe200078e0206 */
[----:B------:R-:W-:Y:S01]  /*7a70*/  ISETP.GE.U32.AND.EX P1, PT, R3, UR9, PT, P1 ;  /* 0x0000000903007c0c */ /* 0x000fe2000bf26110 */
[----:B------:R-:W-:Y:S01]  /*7a80*/  IMAD.MOV.U32 R6, RZ, RZ, -0x1 ;  /* 0xffffffffff067424 */ /* 0x000fe200078e00ff */
[----:B0-----:R-:W-:-:S11]  /*7a90*/  PRMT R10, RZ, 0x7610, R10 ;  /* 0x00007610ff0a7816 */ /* 0x001fd6000000000a */
[----:B------:R-:W-:Y:S05]  /*7aa0*/  @P1 BRA `(.L_x_168) ;  /* 0x0000000400501947 */ /* 0x000fea0003800000 */
[----:B------:R-:W0:Y:S01]  /*7ab0*/  S2R R6, SR_CTAID.X ;  /* 0x0000000000067919 */ /* 0x000e220000002500 */
[----:B------:R-:W-:Y:S01]  /*7ac0*/  ULDC.64 UR8, c[0x0][0x728] ;  /* 0x0001ca0000087ab9 */ /* 0x000fe20000000a00 */
[----:B------:R-:W-:Y:S01]  /*7ad0*/  ULDC UR12, c[0x0][0x730] ;  /* 0x0001cc00000c7ab9 */ /* 0x000fe20000000800 */
[----:B------:R-:W-:Y:S01]  /*7ae0*/  ISETP.NE.U32.AND P1, PT, RZ, UR8, PT ;  /* 0x00000008ff007c0c */ /* 0x000fe2000bf25070 */
[----:B------:R-:W1:Y:S01]  /*7af0*/  S2R R19, SR_CTAID.Y ;  /* 0x0000000000137919 */ /* 0x000e620000002600 */
[----:B------:R-:W-:Y:S01]  /*7b00*/  ULDC UR13, c[0x0][0x150] ;  /* 0x00005400000d7ab9 */ /* 0x000fe20000000800 */
[----:B------:R-:W-:Y:S01]  /*7b10*/  IMAD.MOV.U32 R4, RZ, RZ, R2 ;  /* 0x000000ffff047224 */ /* 0x000fe200078e0002 */
[----:B------:R-:W-:Y:S01]  /*7b20*/  ISETP.NE.AND.EX P1, PT, RZ, UR9, PT, P1 ;  /* 0x00000009ff007c0c */ /* 0x000fe2000bf25310 */
[----:B------:R-:W-:Y:S01]  /*7b30*/  IMAD.MOV.U32 R5, RZ, RZ, R3 ;  /* 0x000000ffff057224 */ /* 0x000fe200078e0003 */
[----:B0-----:R-:W-:-:S11]  /*7b40*/  I2FP.F32.U32 R20, R6 ;  /* 0x0000000600147245 */ /* 0x001fd60000201000 */
[----:B------:R-:W-:Y:S05]  /*7b50*/  @!P1 BRA `(.L_x_169) ;  /* 0x0000000000289947 */ /* 0x000fea0003800000 */
[----:B------:R-:W-:Y:S02]  /*7b60*/  ULDC UR11, c[0x0][0x734] ;  /* 0x0001cd00000b7ab9 */ /* 0x000fe40000000800 */
[----:B------:R-:W-:-:S05]  /*7b70*/  IADD3 R5, P1, R2, UR11, RZ ;  /* 0x0000000b02057c10 */ /* 0x000fca000ff3e0ff */
[----:B------:R-:W-:-:S04]  /*7b80*/  IMAD.X R21, RZ, RZ, R3, P1 ;  /* 0x000000ffff157224 */ /* 0x000fc800008e0603 */
[----:B------:R-:W-:-:S04]  /*7b90*/  IMAD.WIDE.U32 R10, R21, UR8, RZ ;  /* 0x00000008150a7c25 */ /* 0x000fc8000f8e00ff */
[----:B------:R-:W-:-:S04]  /*7ba0*/  IMAD.WIDE.U32 R10, P1, R5, UR9, R10 ;  /* 0x00000009050a7c25 */ /* 0x000fc8000f82000a */
[----:B------:R-:W-:-:S04]  /*7bb0*/  IMAD.WIDE.U32 R4, R5, UR8, RZ ;  /* 0x0000000805047c25 */ /* 0x000fc8000f8e00ff */
[----:B------:R-:W-:Y:S01]  /*7bc0*/  IMAD.MOV.U32 R4, RZ, RZ, R11 ;  /* 0x000000ffff047224 */ /* 0x000fe200078e000b */
[----:B------:R-:W-:Y:S01]  /*7bd0*/  IADD3 RZ, P3, R5, R10, RZ ;  /* 0x0000000a05ff7210 */ /* 0x000fe20007f7e0ff */
[----:B------:R-:W-:-:S04]  /*7be0*/  IMAD.X R5, RZ, RZ, RZ, P1 ;  /* 0x000000ffff057224 */ /* 0x000fc800008e06ff */
[----:B------:R-:W-:-:S08]  /*7bf0*/  IMAD.WIDE.U32.X R4, R21, UR9, R4, P3 ;  /* 0x0000000915047c25 */ /* 0x000fd000098e0404 */
.L_x_169:
[--C-:B------:R-:W-:Y:S01]  /*7c00*/  SHF.R.U64 R18, R4, UR12, R5.reuse ;  /* 0x0000000c04127c19 */ /* 0x100fe20008001205 */
[----:B------:R-:W-:Y:S01]  /*7c10*/  FMUL R20, R20, UR13 ;  /* 0x0000000d14147c20 */ /* 0x000fe20008400000 */
[----:B------:R-:W0:Y:S01]  /*7c20*/  LDC R21, c[0x0][0x144] ;  /* 0x00005100ff157b82 */ /* 0x000e220000000800 */
[----:B-1----:R-:W-:Y:S01]  /*7c30*/  I2FP.F32.U32 R10, R19 ;  /* 0x00000013000a7245 */ /* 0x002fe20000201000 */
[----:B------:R-:W-:Y:S01]  /*7c40*/  ULDC UR11, c[0x0][0x154] ;  /* 0x00005500000b7ab9 */ /* 0x000fe20000000800 */
[----:B------:R-:W-:Y:S01]  /*7c50*/  SHF.R.U32.HI R4, RZ, UR12, R5 ;  /* 0x0000000cff047c19 */ /* 0x000fe20008011605 */
[----:B------:R-:W-:Y:S01]  /*7c60*/  ULDC.64 UR8, c[0x0][0x720] ;  /* 0x0001c80000087ab9 */ /* 0x000fe20000000a00 */
[----:B------:R-:W-:Y:S01]  /*7c70*/  IADD3 R5, P1, RZ, -R18, RZ ;  /* 0x80000012ff057210 */ /* 0x000fe20007f3e0ff */
[----:B------:R-:W1:Y:S01]  /*7c80*/  F2I.U32.TRUNC.NTZ R20, R20 ;  /* 0x0000001400147305 */ /* 0x000e62000020f000 */
[----:B------:R-:W-:Y:S01]  /*7c90*/  FMUL R10, R10, UR11 ;  /* 0x0000000b0a0a7c20 */ /* 0x000fe20008400000 */
[----:B------:R-:W2:Y:S01]  /*7ca0*/  LDC R22, c[0x0][0x148] ;  /* 0x00005200ff167b82 */ /* 0x000ea20000000800 */
[----:B------:R-:W-:Y:S01]  /*7cb0*/  ULDC.64 UR12, c[0x0][0x740] ;  /* 0x0001d000000c7ab9 */ /* 0x000fe20000000a00 */
[----:B------:R-:W-:Y:S01]  /*7cc0*/  IMAD.X R4, RZ, RZ, ~R4, P1 ;  /* 0x000000ffff047224 */ /* 0x000fe200008e0e04 */
[----:B------:R-:W-:-:S03]  /*7cd0*/  ISETP.NE.U32.AND P1, PT, RZ, UR12, PT ;  /* 0x0000000cff007c0c */ /* 0x000fc6000bf25070 */
[----:B------:R-:W-:Y:S01]  /*7ce0*/  IMAD R4, R4, UR8, RZ ;  /* 0x0000000804047c24 */ /* 0x000fe2000f8e02ff */
[----:B------:R-:W3:Y:S01]  /*7cf0*/  F2I.U32.TRUNC.NTZ R10, R10 ;  /* 0x0000000a000a7305 */ /* 0x000ee2000020f000 */
[----:B------:R-:W-:Y:S02]  /*7d00*/  ISETP.NE.AND.EX P1, PT, RZ, UR13, PT, P1 ;  /* 0x0000000dff007c0c */ /* 0x000fe4000bf25310 */
[C---:B------:R-:W-:Y:S02]  /*7d10*/  IMAD R11, R5.reuse, UR9, R4 ;  /* 0x00000009050b7c24 */ /* 0x040fe4000f8e0204 */
[----:B------:R-:W-:Y:S01]  /*7d20*/  IMAD.WIDE.U32 R4, R5, UR8, R2 ;  /* 0x0000000805047c25 */ /* 0x000fe2000f8e0002 */
[----:B------:R-:W-:-:S03]  /*7d30*/  ULDC UR8, c[0x0][0x718] ;  /* 0x0001c60000087ab9 */ /* 0x000fc60000000800 */
[----:B-1----:R-:W-:Y:S02]  /*7d40*/  IMAD.MOV R20, RZ, RZ, -R20 ;  /* 0x000000ffff147224 */ /* 0x002fe400078e0a14 */
[----:B------:R-:W-:Y:S02]  /*7d50*/  IMAD.IADD R5, R5, 0x1, R11 ;  /* 0x0000000105057824 */ /* 0x000fe400078e020b */
[----:B0-----:R-:W-:-:S03]  /*7d60*/  IMAD R6, R21, R20, R6 ;  /* 0x0000001415067224 */ /* 0x001fc600078e0206 */
[--C-:B------:R-:W-:Y:S01]  /*7d70*/  SHF.R.U64 R20, R4, UR8, R5.reuse ;  /* 0x0000000804147c19 */ /* 0x100fe20008001205 */
[----:B---3--:R-:W-:Y:S01]  /*7d80*/  IMAD.MOV R4, RZ, RZ, -R10 ;  /* 0x000000ffff047224 */ /* 0x008fe200078e0a0a */
[----:B------:R-:W-:Y:S01]  /*7d90*/  SHF.R.U32.HI R5, RZ, UR8, R5 ;  /* 0x00000008ff057c19 */ /* 0x000fe20008011605 */
[----:B------:R-:W-:Y:S02]  /*7da0*/  ULDC UR8, c[0x0][0x708] ;  /* 0x0001c20000087ab9 */ /* 0x000fe40000000800 */
[----:B--2---:R-:W-:Y:S01]  /*7db0*/  @P4 IMAD R6, R22, R4, R19 ;  /* 0x0000000416064224 */ /* 0x004fe200078e0213 */
[--C-:B------:R-:W-:Y:S02]  /*7dc0*/  SHF.R.U64 R22, R20, UR8, R5.reuse ;  /* 0x0000000814167c19 */ /* 0x100fe40008001205 */
[----:B------:R-:W-:Y:S01]  /*7dd0*/  SHF.R.U32.HI R5, RZ, UR8, R5 ;  /* 0x00000008ff057c19 */ /* 0x000fe20008011605 */
[----:B------:R-:W-:-:S03]  /*7de0*/  ULDC UR8, c[0x0][0x758] ;  /* 0x0001d60000087ab9 */ /* 0x000fc60000000800 */
[--C-:B------:R-:W-:Y:S02]  /*7df0*/  SHF.R.U64 R19, R22, UR8, R5.reuse ;  /* 0x0000000816137c19 */ /* 0x100fe40008001205 */
[----:B------:R-:W-:-:S03]  /*7e00*/  SHF.R.U32.HI R21, RZ, UR8, R5 ;  /* 0x00000008ff157c19 */ /* 0x000fc60008011605 */
[----:B------:R-:W-:Y:S02]  /*7e10*/  IMAD.MOV.U32 R10, RZ, RZ, R19 ;  /* 0x000000ffff0a7224 */ /* 0x000fe400078e0013 */
[----:B------:R-:W-:Y:S01]  /*7e20*/  IMAD.MOV.U32 R5, RZ, RZ, R21 ;  /* 0x000000ffff057224 */ /* 0x000fe200078e0015 */
[----:B------:R-:W-:Y:S06]  /*7e30*/  @!P1 BRA `(.L_x_170) ;  /* 0x00000000002c9947 */ /* 0x000fec0003800000 */
        /* <DEDUP_REMOVED lines=9> */
[----:B------:R-:W-:-:S04]  /*7ed0*/  IMAD.WIDE.U32.X R4, R21, UR13, R4, P3 ;  /* 0x0000000d15047c25 */ /* 0x000fc800098e0404 */
[----:B------:R-:W-:-:S07]  /*7ee0*/  IMAD.MOV.U32 R10, RZ, RZ, R4 ;  /* 0x000000ffff0a7224 */ /* 0x000fce00078e0004 */
.L_x_170:
[----:B------:R-:W-:Y:S01]  /*7ef0*/  ULDC UR8, c[0x0][0x748] ;  /* 0x0001d20000087ab9 */ /* 0x000fe20000000800 */
[----:B------:R-:W-:Y:S01]  /*7f00*/  LOP3.LUT R4, R22, UR7, RZ, 0xc0, !PT ;  /* 0x0000000716047c12 */ /* 0x000fe2000f8ec0ff */
[----:B------:R-:W-:Y:S01]  /*7f10*/  ULDC UR9, c[0x0][0x710] ;  /* 0x0001c40000097ab9 */ /* 0x000fe20000000800 */
[----:B------:R-:W-:Y:S01]  /*7f20*/  SHF.R.U64 R5, R10, UR8, R5 ;  /* 0x000000080a057c19 */ /* 0x000fe20008001205 */
[----:B------:R-:W-:Y:S01]  /*7f30*/  ULDC UR8, c[0x0][0x738] ;  /* 0x0001ce0000087ab9 */ /* 0x000fe20000000800 */
[----:B------:R-:W-:-:S03]  /*7f40*/  LOP3.LUT R20, R20, UR4, RZ, 0xc0, !PT ;  /* 0x0000000414147c12 */ /* 0x000fc6000f8ec0ff */
[----:B------:R-:W-:Y:S02]  /*7f50*/  IMAD.MOV R10, RZ, RZ, -R5 ;  /* 0x000000ffff0a7224 */ /* 0x000fe400078e0a05 */
[----:B------:R-:W-:Y:S02]  /*7f60*/  IMAD R5, R5, UR5, R4 ;  /* 0x0000000505057c24 */ /* 0x000fe4000f8e0204 */
[----:B------:R-:W-:Y:S01]  /*7f70*/  IMAD R19, R10, UR8, R19 ;  /* 0x000000080a137c24 */ /* 0x000fe2000f8e0213 */
[----:B------:R-:W-:Y:S01]  /*7f80*/  ULDC UR8, c[0x0][0x700] ;  /* 0x0001c00000087ab9 */ /* 0x000fe20000000800 */
[----:B------:R-:W-:Y:S02]  /*7f90*/  IMAD R6, R5, UR9, R6 ;  /* 0x0000000905067c24 */ /* 0x000fe4000f8e0206 */
[----:B------:R-:W-:Y:S02]  /*7fa0*/  IMAD R19, R19, UR8, R20 ;  /* 0x0000000813137c24 */ /* 0x000fe4000f8e0214 */
[----:B------:R-:W-:-:S02]  /*7fb0*/  IMAD.MOV.U32 R10, RZ, RZ, 0x1 ;  /* 0x00000001ff0a7424 */ /* 0x000fc400078e00ff */
[----:B------:R-:W-:Y:S01]  /*7fc0*/  IMAD.MOV.U32 R4, RZ, RZ, R18 ;  /* 0x000000ffff047224 */ /* 0x000fe200078e0012 */
[----:B------:R-:W-:Y:S02]  /*7fd0*/  SEL R5, R19, R6, !P4 ;  /* 0x0000000613057207 */ /* 0x000fe40006000000 */
[----:B------:R-:W-:-:S07]  /*7fe0*/  SEL R6, R6, R19, !P4 ;  /* 0x0000001306067207 */ /* 0x000fce0006000000 */
.L_x_168:
[----:B------:R-:W-:Y:S05]  /*7ff0*/  BSYNC B1 ;  /* 0x0000000000017941 */ /* 0x000fea0003800000 */
.L_x_167:
[----:B------:R-:W-:-:S13]  /*8000*/  LOP3.LUT P1, RZ, R10, 0xff, RZ, 0xc0, !PT ;  /* 0x000000ff0aff7812 */ /* 0x000fda000782c0ff */
[----:B------:R-:W-:Y:S05]  /*8010*/  @P1 BRA `(.L_x_171) ;  /* 0xfffffff000fc1947 */ /* 0x000fea000383ffff */
[----:B------:R-:W-:Y:S05]  /*8020*/  BSYNC B0 ;  /* 0x0000000000007941 */ /* 0x000fea0003800000 */
.L_x_159:
[----:B------:R-:W-:-:S03]  /*8030*/  UMOV UR8, 0xffffffff ;  /* 0xffffffff00087882 */ /* 0x000fc60000000000 */
[----:B------:R-:W-:Y:S05]  /*8040*/  BRA.DIV UR8, `(.L_x_172) ;  /* 0x0000000e08987947 */ /* 0x000fea000b800000 */
[----:B------:R-:W-:-:S13]  /*8050*/  ELECT P0, URZ, PT ;  /* 0x00000000003f782f */ /* 0x000fda0003800000 */
.L_x_205:
[----:B------:R-:W-:Y:S04]  /*8060*/  BSSY B0, `(.L_x_173) ;  /* 0x00000c4000007945 */ /* 0x000fe80003800000 */
[----:B------:R-:W-:Y:S05]  /*8070*/  @!P0 BRA `(.L_x_174) ;  /* 0x0000000c00088947 */ /* 0x000fea0003800000 */
[----:B------:R-:W-:-:S04]  /*8080*/  LOP3.LUT R7, R7, 0x2, RZ, 0xfc, !PT ;  /* 0x0000000207077812 */ /* 0x000fc800078efcff */
[----:B------:R-:W-:-:S13]  /*8090*/  ISETP.NE.AND P0, PT, R7, 0x3, PT ;  /* 0x000000030700780c */ /* 0x000fda0003f05270 */
[----:B------:R-:W-:Y:S05]  /*80a0*/  @!P0 BRA `(.L_x_175) ;  /* 0x0000000000048947 */ /* 0x000fea0003800000 */
[----:B------:R-:W-:Y:S01]  /*80b0*/  BPT.TRAP 0x1 ;  /* 0x000000040000795c */ /* 0x000fe20000300000 */
.L_x_175:
[----:B------:R-:W0:Y:S01]  /*80c0*/  S2R R3, SR_CgaCtaId ;  /* 0x0000000000037919 */ /* 0x000e220000008800 */
[----:B------:R-:W-:Y:S02]  /*80d0*/  MOV R0, 0x400 ;  /* 0x0000040000007802 */ /* 0x000fe40000000f00 */
[----:B------:R-:W-:Y:S02]  /*80e0*/  SHF.L.U32 R2, R12, 0x1f, RZ ;  /* 0x0000001f0c027819 */ /* 0x000fe400000006ff */
[----:B0-----:R-:W-:-:S05]  /*80f0*/  LEA R0, R3, R0, 0x18 ;  /* 0x0000000003007211 */ /* 0x001fca00078ec0ff */
[----:B------:R-:W-:-:S04]  /*8100*/  VIADD R0, R0, 0xa8 ;  /* 0x000000a800007836 */ /* 0x000fc80000000000 */
[C---:B------:R-:W-:Y:S02]  /*8110*/  IMAD R5, R13.reuse, 0x8, R0 ;  /* 0x000000080d057824 */ /* 0x040fe400078e0200 */
[----:B------:R-:W-:Y:S02]  /*8120*/  VIADD R13, R13, 0x1 ;  /* 0x000000010d0d7836 */ /* 0x000fe40000000000 */
[----:B------:R-:W0:Y:S03]  /*8130*/  SYNCS.PHASECHK.TRANS64.TRYWAIT P0, [R5+URZ], R2 ;  /* 0x00000002050075a7 */ /* 0x000e26000800017f */
[----:B------:R-:W-:-:S04]  /*8140*/  ISETP.NE.AND P1, PT, R13, 0x15, PT ;  /* 0x000000150d00780c */ /* 0x000fc80003f25270 */
[----:B------:R-:W-:Y:S02]  /*8150*/  SEL R3, RZ, 0x1, P1 ;  /* 0x00000001ff037807 */ /* 0x000fe40000800000 */
[----:B------:R-:W-:Y:S02]  /*8160*/  SEL R13, R13, RZ, P1 ;  /* 0x000000ff0d0d7207 */ /* 0x000fe40000800000 */
[----:B------:R-:W-:-:S03]  /*8170*/  LOP3.LUT R12, R12, R3, RZ, 0x3c, !PT ;  /* 0x000000030c0c7212 */ /* 0x000fc600078e3cff */
[----:B------:R-:W-:Y:S01]  /*8180*/  IMAD R7, R13, 0x8, R0 ;  /* 0x000000080d077824 */ /* 0x000fe200078e0200 */
[----:B------:R-:W-:Y:S01]  /*8190*/  SHF.L.U32 R4, R12, 0x1f, RZ ;  /* 0x0000001f0c047819 */ /* 0x000fe200000006ff */
[----:B0-----:R-:W-:Y:S06]  /*81a0*/  @!P0 BRA `(.L_x_176) ;  /* 0x0000000c00648947 */ /* 0x001fec0003800000 */
.L_x_206:
[----:B------:R-:W1:Y:S01]  /*81b0*/  SYNCS.PHASECHK.TRANS64.TRYWAIT P0, [R7+URZ], R4 ;  /* 0x00000004070075a7 */ /* 0x000e62000800017f */
[----:B0-----:R-:W-:-:S05]  /*81c0*/  VIADD R2, R13, 0x1 ;  /* 0x000000010d027836 */ /* 0x001fca0000000000 */
[----:B------:R-:W-:-:S04]  /*81d0*/  ISETP.NE.AND P1, PT, R2, 0x15, PT ;  /* 0x000000150200780c */ /* 0x000fc80003f25270 */
[----:B------:R-:W-:Y:S02]  /*81e0*/  SEL R3, RZ, 0x1, P1 ;  /* 0x00000001ff037807 */ /* 0x000fe40000800000 */
[----:B------:R-:W-:Y:S02]  /*81f0*/  SEL R9, R2, RZ, P1 ;  /* 0x000000ff02097207 */ /* 0x000fe40000800000 */
[----:B------:R-:W-:-:S03]  /*8200*/  LOP3.LUT R12, R12, R3, RZ, 0x3c, !PT ;  /* 0x000000030c0c7212 */ /* 0x000fc600078e3cff */
[----:B------:R-:W-:Y:S01]  /*8210*/  IMAD R6, R9, 0x8, R0 ;  /* 0x0000000809067824 */ /* 0x000fe200078e0200 */
[----:B------:R-:W-:Y:S01]  /*8220*/  SHF.L.U32 R5, R12, 0x1f, RZ ;  /* 0x0000001f0c057819 */ /* 0x000fe200000006ff */
[----:B-1----:R-:W-:Y:S06]  /*8230*/  @!P0 BRA `(.L_x_177) ;  /* 0x0000000c00548947 */ /* 0x002fec0003800000 */
.L_x_207:
[----:B------:R-:W1:Y:S01]  /*8240*/  SYNCS.PHASECHK.TRANS64.TRYWAIT P0, [R6+URZ], R5 ;  /* 0x00000005060075a7 */ /* 0x000e62000800017f */
[----:B------:R-:W-:-:S05]  /*8250*/  VIADD R2, R9, 0x1 ;  /* 0x0000000109027836 */ /* 0x000fca0000000000 */
[----:B------:R-:W-:-:S04]  /*8260*/  ISETP.NE.AND P1, PT, R2, 0x15, PT ;  /* 0x000000150200780c */ /* 0x000fc80003f25270 */
[----:B------:R-:W-:Y:S02]  /*8270*/  SEL R3, RZ, 0x1, P1 ;  /* 0x00000001ff037807 */ /* 0x000fe40000800000 */
[----:B0-----:R-:W-:Y:S02]  /*8280*/  SEL R7, R2, RZ, P1 ;  /* 0x000000ff02077207 */ /* 0x001fe40000800000 */
[----:B------:R-:W-:-:S03]  /*8290*/  LOP3.LUT R12, R12, R3, RZ, 0x3c, !PT ;  /* 0x000000030c0c7212 */ /* 0x000fc600078e3cff */
[----:B------:R-:W-:Y:S01]  /*82a0*/  IMAD R9, R7, 0x8, R0 ;  /* 0x0000000807097824 */ /* 0x000fe200078e0200 */
[----:B------:R-:W-:Y:S01]  /*82b0*/  SHF.L.U32 R4, R12, 0x1f, RZ ;  /* 0x0000001f0c047819 */ /* 0x000fe200000006ff */
[----:B-1----:R-:W-:Y:S06]  /*82c0*/  @!P0 BRA `(.L_x_178) ;  /* 0x0000000c00448947 */ /* 0x002fec0003800000 */
.L_x_208:
[----:B------:R-:W1:Y:S01]  /*82d0*/  SYNCS.PHASECHK.TRANS64.TRYWAIT P0, [R9+URZ], R4 ;  /* 0x00000004090075a7 */ /* 0x000e62000800017f */
[----:B------:R-:W-:-:S05]  /*82e0*/  VIADD R2, R7, 0x1 ;  /* 0x0000000107027836 */ /* 0x000fca0000000000 */
[----:B------:R-:W-:-:S04]  /*82f0*/  ISETP.NE.AND P1, PT, R2, 0x15, PT ;  /* 0x000000150200780c */ /* 0x000fc80003f25270 */
[----:B------:R-:W-:Y:S02]  /*8300*/  SEL R3, RZ, 0x1, P1 ;  /* 0x00000001ff037807 */ /* 0x000fe40000800000 */
[----:B------:R-:W-:Y:S02]  /*8310*/  SEL R7, R2, RZ, P1 ;  /* 0x000000ff02077207 */ /* 0x000fe40000800000 */
[----:B------:R-:W-:-:S03]  /*8320*/  LOP3.LUT R12, R12, R3, RZ, 0x3c, !PT ;  /* 0x000000030c0c7212 */ /* 0x000fc600078e3cff */
[----:B0-----:R-:W-:Y:S01]  /*8330*/  IMAD R6, R7, 0x8, R0 ;  /* 0x0000000807067824 */ /* 0x001fe200078e0200 */
[----:B------:R-:W-:Y:S01]  /*8340*/  SHF.L.U32 R5, R12, 0x1f, RZ ;  /* 0x0000001f0c057819 */ /* 0x000fe200000006ff */
[----:B-1----:R-:W-:Y:S06]  /*8350*/  @!P0 BRA `(.L_x_179) ;  /* 0x0000000c00348947 */ /* 0x002fec0003800000 */
.L_x_209:
        /* <DEDUP_REMOVED lines=9> */
.L_x_210:
        /* <DEDUP_REMOVED lines=9> */
.L_x_211:
        /* <DEDUP_REMOVED lines=9> */
.L_x_212:
        /* <DEDUP_REMOVED lines=9> */
.L_x_213:
        /* <DEDUP_REMOVED lines=9> */
.L_x_214:
        /* <DEDUP_REMOVED lines=9> */
.L_x_215:
        /* <DEDUP_REMOVED lines=9> */
.L_x_216:
        /* <DEDUP_REMOVED lines=9> */
.L_x_217:
        /* <DEDUP_REMOVED lines=9> */
.L_x_218:
        /* <DEDUP_REMOVED lines=9> */
.L_x_219:
        /* <DEDUP_REMOVED lines=9> */
.L_x_220:
        /* <DEDUP_REMOVED lines=9> */
.L_x_221:
        /* <DEDUP_REMOVED lines=9> */
.L_x_222:
[----:B------:R-:W1:Y:S01]  /*8ab0*/  SYNCS.PHASECHK.TRANS64.TRYWAIT P0, [R9+URZ], R4 ;  /* 0x00000004090075a7 */ /* 0x000e62000800017f */
[----:B------:R-:W-:-:S05]  /*8ac0*/  VIADD R2, R7, 0x1 ;  /* 0x0000000107027836 */ /* 0x000fca0000000000 */
[----:B------:R-:W-:-:S04]  /*8ad0*/  ISETP.NE.AND P1, PT, R2, 0x15, PT ;  /* 0x000000150200780c */ /* 0x000fc80003f25270 */
[----:B------:R-:W-:Y:S02]  /*8ae0*/  SEL R3, RZ, 0x1, P1 ;  /* 0x00000001ff037807 */ /* 0x000fe40000800000 */
[----:B------:R-:W-:Y:S02]  /*8af0*/  SEL R7, R2, RZ, P1 ;  /* 0x000000ff02077207 */ /* 0x000fe40000800000 */
[----:B------:R-:W-:-:S03]  /*8b00*/  LOP3.LUT R12, R12, R3, RZ, 0x3c, !PT ;  /* 0x000000030c0c7212 */ /* 0x000fc600078e3cff */
[----:B------:R-:W-:Y:S01]  /*8b10*/  IMAD R8, R7, 0x8, R0 ;  /* 0x0000000807087824 */ /* 0x000fe200078e0200 */
[----:B0-----:R-:W-:Y:S01]  /*8b20*/  SHF.L.U32 R5, R12, 0x1f, RZ ;  /* 0x0000001f0c057819 */ /* 0x001fe200000006ff */
[----:B-1----:R-:W-:Y:S06]  /*8b30*/  @!P0 BRA `(.L_x_193) ;  /* 0x0000000800548947 */ /* 0x002fec0003800000 */
.L_x_223:
[----:B------:R-:W1:Y:S01]  /*8b40*/  SYNCS.PHASECHK.TRANS64.TRYWAIT P0, [R8+URZ], R5 ;  /* 0x00000005080075a7 */ /* 0x000e62000800017f */
[----:B------:R-:W-:-:S05]  /*8b50*/  VIADD R2, R7, 0x1 ;  /* 0x0000000107027836 */ /* 0x000fca0000000000 */
[----:B------:R-:W-:-:S04]  /*8b60*/  ISETP.NE.AND P1, PT, R2, 0x15, PT ;  /* 0x000000150200780c */ /* 0x000fc80003f25270 */
[----:B------:R-:W-:Y:S02]  /*8b70*/  SEL R3, RZ, 0x1, P1 ;  /* 0x00000001ff037807 */ /* 0x000fe40000800000 */
[----:B------:R-:W-:Y:S02]  /*8b80*/  SEL R7, R2, RZ, P1 ;  /* 0x000000ff02077207 */ /* 0x000fe40000800000 */
[----:B0-----:R-:W-:-:S03]  /*8b90*/  LOP3.LUT R9, R12, R3, RZ, 0x3c, !PT ;  /* 0x000000030c097212 */ /* 0x001fc600078e3cff */
[----:B------:R-:W-:Y:S01]  /*8ba0*/  IMAD R11, R7, 0x8, R0 ;  /* 0x00000008070b7824 */ /* 0x000fe200078e0200 */
[----:B------:R-:W-:Y:S01]  /*8bb0*/  SHF.L.U32 R6, R9, 0x1f, RZ ;  /* 0x0000001f09067819 */ /* 0x000fe200000006ff */
[----:B-1----:R-:W-:Y:S06]  /*8bc0*/  @!P0 BRA `(.L_x_194) ;  /* 0x0000000800448947 */ /* 0x002fec0003800000 */
.L_x_224:
[----:B------:R-:W1:Y:S01]  /*8bd0*/  SYNCS.PHASECHK.TRANS64.TRYWAIT P0, [R11+URZ], R6 ;  /* 0x000000060b0075a7 */ /* 0x000e62000800017f */
[----:B------:R-:W-:-:S05]  /*8be0*/  VIADD R2, R7, 0x1 ;  /* 0x0000000107027836 */ /* 0x000fca0000000000 */
[----:B------:R-:W-:-:S04]  /*8bf0*/  ISETP.NE.AND P1, PT, R2, 0x15, PT ;  /* 0x000000150200780c */ /* 0x000fc80003f25270 */
[----:B------:R-:W-:Y:S02]  /*8c00*/  SEL R4, RZ, 0x1, P1 ;  /* 0x00000001ff047807 */ /* 0x000fe40000800000 */
[----:B------:R-:W-:Y:S02]  /*8c10*/  SEL R3, R2, RZ, P1 ;  /* 0x000000ff02037207 */ /* 0x000fe40000800000 */
[----:B------:R-:W-:Y:S01]  /*8c20*/  LOP3.LUT R4, R9, R4, RZ, 0x3c, !PT ;  /* 0x0000000409047212 */ /* 0x000fe200078e3cff */
[----:B-1----:R-:W-:Y:S06]  /*8c30*/  @!P0 BRA `(.L_x_195) ;  /* 0x00000008003c8947 */ /* 0x002fec0003800000 */
.L_x_225:
[----:B------:R-:W-:Y:S01]  /*8c40*/  IMAD R3, R3, 0x8, R0 ;  /* 0x0000000803037824 */ /* 0x000fe200078e0200 */
[----:B------:R-:W-:-:S07]  /*8c50*/  SHF.L.U32 R0, R4, 0x1f, RZ ;  /* 0x0000001f04007819 */ /* 0x000fce00000006ff */
.L_x_196:
[----:B--2---:R2:W3:Y:S02]  /*8c60*/  SYNCS.PHASECHK.TRANS64.TRYWAIT P0, [R3+URZ], R0 ;  /* 0x00000000030075a7 */ /* 0x0044e4000800017f */
[----:B---3--:R-:W-:Y:S05]  /*8c70*/  @!P0 NANOSLEEP.SYNCS 0x989680 ;  /* 0x009896800000895d */ /* 0x008fea0003900000 */
[----:B------:R-:W3:Y:S02]  /*8c80*/  @!P0 SYNCS.PHASECHK.TRANS64 P0, [R3+URZ], R0 ;  /* 0x00000000030085a7 */ /* 0x000ee4000800007f */
[----:B---3--:R-:W-:Y:S05]  /*8c90*/  @!P0 BRA `(.L_x_196) ;  /* 0xfffffffc00f08947 */ /* 0x008fea000383ffff */
.L_x_174:
[----:B------:R-:W-:Y:S05]  /*8ca0*/  BSYNC B0 ;  /* 0x0000000000007941 */ /* 0x000fea0003800000 */
.L_x_173:
[----:B------:R-:W-:Y:S05]  /*8cb0*/  EXIT ;  /* 0x000000000000794d */ /* 0x000fea0003800000 */
.L_x_20:
[----:B0-----:R-:W-:-:S04]  /*8cc0*/  IMAD.U32 R20, RZ, RZ, UR12 ;  /* 0x0000000cff147e24 */ /* 0x001fc8000f8e00ff */
[----:B------:R0:W1:Y:S03]  /*8cd0*/  SYNCS.PHASECHK.TRANS64.TRYWAIT P1, [R20+URZ+-0x8], R19 ;  /* 0xfffff813140075a7 */ /* 0x000066000802017f */
[----:B-1----:R-:W-:Y:S05]  /*8ce0*/  @!P1 NANOSLEEP.SYNCS 0x989680 ;  /* 0x009896800000995d */ /* 0x002fea0003900000 */
[----:B------:R-:W1:Y:S02]  /*8cf0*/  @!P1 SYNCS.PHASECHK.TRANS64 P1, [R20+URZ+-0x8], R19 ;  /* 0xfffff813140095a7 */ /* 0x000e64000802007f */
[----:B-1----:R-:W-:Y:S05]  /*8d00*/  @!P1 BRA `(.L_x_20) ;  /* 0xfffffffc00ec9947 */ /* 0x002fea000383ffff */
[----:B------:R-:W-:Y:S05]  /*8d10*/  BRA `(.L_x_197) ;  /* 0xffffff8c00247947 */ /* 0x000fea000383ffff */
.L_x_25:
[----:B-1----:R-:W-:-:S04]  /*8d20*/  IMAD.U32 R22, RZ, RZ, UR8 ;  /* 0x00000008ff167e24 */ /* 0x002fc8000f8e00ff */
[----:B------:R1:W3:Y:S03]  /*8d30*/  SYNCS.PHASECHK.TRANS64.TRYWAIT P1, [R22+URZ], R21 ;  /* 0x00000015160075a7 */ /* 0x0002e6000802017f */
[----:B---3--:R-:W-:Y:S05]  /*8d40*/  @!P1 NANOSLEEP.SYNCS 0x989680 ;  /* 0x009896800000995d */ /* 0x008fea0003900000 */
[----:B------:R-:W3:Y:S02]  /*8d50*/  @!P1 SYNCS.PHASECHK.TRANS64 P1, [R22+URZ], R21 ;  /* 0x00000015160095a7 */ /* 0x000ee4000802007f */
[----:B---3--:R-:W-:Y:S05]  /*8d60*/  @!P1 BRA `(.L_x_25) ;  /* 0xfffffffc00ec9947 */ /* 0x008fea000383ffff */
[----:B------:R-:W-:Y:S05]  /*8d70*/  BRA `(.L_x_24) ;  /* 0xffffff8c00d07947 */ /* 0x000fea000383ffff */
.L_x_29:
[----:B0-----:R-:W-:-:S04]  /*8d80*/  IMAD.U32 R20, RZ, RZ, UR12 ;  /* 0x0000000cff147e24 */ /* 0x001fc8000f8e00ff */
[----:B------:R0:W1:Y:S03]  /*8d90*/  SYNCS.PHASECHK.TRANS64.TRYWAIT P1, [R20+URZ+0x8], R19 ;  /* 0x00000813140075a7 */ /* 0x000066000802017f */
[----:B-1----:R-:W-:Y:S05]  /*8da0*/  @!P1 NANOSLEEP.SYNCS 0x989680 ;  /* 0x009896800000995d */ /* 0x002fea0003900000 */
[----:B------:R-:W1:Y:S02]  /*8db0*/  @!P1 SYNCS.PHASECHK.TRANS64 P1, [R20+URZ+0x8], R19 ;  /* 0x00000813140095a7 */ /* 0x000e64000802007f */
[----:B-1----:R-:W-:Y:S05]  /*8dc0*/  @!P1 BRA `(.L_x_29) ;  /* 0xfffffffc00ec9947 */ /* 0x002fea000383ffff */
[----:B------:R-:W-:Y:S05]  /*8dd0*/  BRA `(.L_x_198) ;  /* 0xffffff90008c7947 */ /* 0x000fea000383ffff */
.L_x_160:
[----:B------:R-:W-:Y:S01]  /*8de0*/  BSSY B1, `(.L_x_199) ;  /* 0x0000006000017945 */ /* 0x000fe20003800000 */
[----:B------:R-:W-:-:S07]  /*8df0*/  IMAD.MOV.U32 R10, RZ, RZ, -0x1 ;  /* 0xffffffffff0a7424 */ /* 0x000fce00078e00ff */
[----:B------:R-:W-:Y:S05]  /*8e00*/  WARPSYNC.COLLECTIVE R10, `(.L_x_200) ;  /* 0x000000000a0c7348 */ /* 0x000fea0003c00000 */
[----:B------:R-:W-:Y:S02]  /*8e10*/  ELECT P1, UR62, PT ;  /* 0x00000000003e782f */ /* 0x000fe40003820000 */
[----:B------:R-:W-:Y:S01]  /*8e20*/  MOV R10, UR62 ;  /* 0x0000003e000a7c02 */ /* 0x000fe20008000f00 */
[----:B------:R-:W-:Y:S10]  /*8e30*/  ENDCOLLECTIVE ;  /* 0x000000000000791b */ /* 0x000ff40003800000 */
.L_x_200:
[----:B------:R-:W-:Y:S05]  /*8e40*/  BSYNC B1 ;  /* 0x0000000000017941 */ /* 0x000fea0003800000 */
.L_x_199:
[----:B------:R-:W-:Y:S05]  /*8e50*/  BRA `(.L_x_201) ;  /* 0xffffffe400787947 */ /* 0x000fea000383ffff */
.L_x_163:
[----:B-1----:R1:W2:Y:S02]  /*8e60*/  SYNCS.PHASECHK.TRANS64.TRYWAIT P1, [R20+URZ+0xa8], R11 ;  /* 0x0000a80b140075a7 */ /* 0x0022a4000802017f */
[----:B--2---:R-:W-:Y:S05]  /*8e70*/  @!P1 NANOSLEEP.SYNCS 0x989680 ;  /* 0x009896800000995d */ /* 0x004fea0003900000 */
[----:B------:R-:W2:Y:S02]  /*8e80*/  @!P1 SYNCS.PHASECHK.TRANS64 P1, [R20+URZ+0xa8], R11 ;  /* 0x0000a80b140095a7 */ /* 0x000ea4000802007f */
[----:B--2---:R-:W-:Y:S05]  /*8e90*/  @!P1 BRA `(.L_x_163) ;  /* 0xfffffffc00f09947 */ /* 0x004fea000383ffff */
[----:B------:R-:W-:Y:S05]  /*8ea0*/  BRA `(.L_x_202) ;  /* 0xffffffe400b07947 */ /* 0x000fea000383ffff */
.L_x_172:
[----:B------:R-:W-:Y:S01]  /*8eb0*/  BSSY B0, `(.L_x_203) ;  /* 0x0000006000007945 */ /* 0x000fe20003800000 */
[----:B------:R-:W-:-:S07]  /*8ec0*/  IMAD.MOV.U32 R10, RZ, RZ, -0x1 ;  /* 0xffffffffff0a7424 */ /* 0x000fce00078e00ff */
[----:B------:R-:W-:Y:S05]  /*8ed0*/  WARPSYNC.COLLECTIVE R10, `(.L_x_204) ;  /* 0x000000000a0c7348 */ /* 0x000fea0003c00000 */
[----:B------:R-:W-:Y:S02]  /*8ee0*/  ELECT P1, UR62, PT ;  /* 0x00000000003e782f */ /* 0x000fe40003820000 */
[----:B------:R-:W-:Y:S01]  /*8ef0*/  MOV R10, UR62 ;  /* 0x0000003e000a7c02 */ /* 0x000fe20008000f00 */
[----:B------:R-:W-:Y:S10]  /*8f00*/  ENDCOLLECTIVE ;  /* 0x000000000000791b */ /* 0x000ff40003800000 */
.L_x_204:
[----:B------:R-:W-:Y:S05]  /*8f10*/  BSYNC B0 ;  /* 0x0000000000007941 */ /* 0x000fea0003800000 */
.L_x_203:
[----:B------:R-:W-:Y:S01]  /*8f20*/  PLOP3.LUT P0, PT, P1, PT, PT, 0x80, 0x0 ;  /* 0x000000000000781c */ /* 0x000fe20000f0f070 */
[----:B------:R-:W-:-:S12]  /*8f30*/  BRA `(.L_x_205) ;  /* 0xfffffff000487947 */ /* 0x000fd8000383ffff */
.L_x_176:
[----:B0-----:R0:W1:Y:S02]  /*8f40*/  SYNCS.PHASECHK.TRANS64.TRYWAIT P0, [R5+URZ], R2 ;  /* 0x00000002050075a7 */ /* 0x001064000800017f */
[----:B-1----:R-:W-:Y:S05]  /*8f50*/  @!P0 NANOSLEEP.SYNCS 0x989680 ;  /* 0x009896800000895d */ /* 0x002fea0003900000 */
[----:B------:R-:W1:Y:S02]  /*8f60*/  @!P0 SYNCS.PHASECHK.TRANS64 P0, [R5+URZ], R2 ;  /* 0x00000002050085a7 */ /* 0x000e64000800007f */
[----:B-1----:R-:W-:Y:S05]  /*8f70*/  @!P0 BRA `(.L_x_176) ;  /* 0xfffffffc00f08947 */ /* 0x002fea000383ffff */
[----:B------:R-:W-:Y:S05]  /*8f80*/  BRA `(.L_x_206) ;  /* 0xfffffff000887947 */ /* 0x000fea000383ffff */
.L_x_177:
[----:B0-----:R0:W1:Y:S02]  /*8f90*/  SYNCS.PHASECHK.TRANS64.TRYWAIT P0, [R7+URZ], R4 ;  /* 0x00000004070075a7 */ /* 0x001064000800017f */
[----:B-1----:R-:W-:Y:S05]  /*8fa0*/  @!P0 NANOSLEEP.SYNCS 0x989680 ;  /* 0x009896800000895d */ /* 0x002fea0003900000 */
[----:B------:R-:W1:Y:S02]  /*8fb0*/  @!P0 SYNCS.PHASECHK.TRANS64 P0, [R7+URZ], R4 ;  /* 0x00000004070085a7 */ /* 0x000e64000800007f */
[----:B-1----:R-:W-:Y:S05]  /*8fc0*/  @!P0 BRA `(.L_x_177) ;  /* 0xfffffffc00f08947 */ /* 0x002fea000383ffff */
[----:B------:R-:W-:Y:S05]  /*8fd0*/  BRA `(.L_x_207) ;  /* 0xfffffff000987947 */ /* 0x000fea000383ffff */
.L_x_178:
[----:B0-----:R0:W1:Y:S02]  /*8fe0*/  SYNCS.PHASECHK.TRANS64.TRYWAIT P0, [R6+URZ], R5 ;  /* 0x00000005060075a7 */ /* 0x001064000800017f */
[----:B-1----:R-:W-:Y:S05]  /*8ff0*/  @!P0 NANOSLEEP.SYNCS 0x989680 ;  /* 0x009896800000895d */ /* 0x002fea0003900000 */
[----:B------:R-:W1:Y:S02]  /*9000*/  @!P0 SYNCS.PHASECHK.TRANS64 P0, [R6+URZ], R5 ;  /* 0x00000005060085a7 */ /* 0x000e64000800007f */
[----:B-1----:R-:W-:Y:S05]  /*9010*/  @!P0 BRA `(.L_x_178) ;  /* 0xfffffffc00f08947 */ /* 0x002fea000383ffff */
[----:B------:R-:W-:Y:S05]  /*9020*/  BRA `(.L_x_208) ;  /* 0xfffffff000a87947 */ /* 0x000fea000383ffff */
.L_x_179:
[----:B0-----:R0:W1:Y:S02]  /*9030*/  SYNCS.PHASECHK.TRANS64.TRYWAIT P0, [R9+URZ], R4 ;  /* 0x00000004090075a7 */ /* 0x001064000800017f */
[----:B-1----:R-:W-:Y:S05]  /*9040*/  @!P0 NANOSLEEP.SYNCS 0x989680 ;  /* 0x009896800000895d */ /* 0x002fea0003900000 */
[----:B------:R-:W1:Y:S02]  /*9050*/  @!P0 SYNCS.PHASECHK.TRANS64 P0, [R9+URZ], R4 ;  /* 0x00000004090085a7 */ /* 0x000e64000800007f */
[----:B-1----:R-:W-:Y:S05]  /*9060*/  @!P0 BRA `(.L_x_179) ;  /* 0xfffffffc00f08947 */ /* 0x002fea000383ffff */
[----:B------:R-:W-:Y:S05]  /*9070*/  BRA `(.L_x_209) ;  /* 0xfffffff000b87947 */ /* 0x000fea000383ffff */
.L_x_180:
[----:B0-----:R0:W1:Y:S02]  /*9080*/  SYNCS.PHASECHK.TRANS64.TRYWAIT P0, [R6+URZ], R5 ;  /* 0x00000005060075a7 */ /* 0x001064000800017f */
[----:B-1----:R-:W-:Y:S05]  /*9090*/  @!P0 NANOSLEEP.SYNCS 0x989680 ;  /* 0x009896800000895d */ /* 0x002fea0003900000 */
[----:B------:R-:W1:Y:S02]  /*90a0*/  @!P0 SYNCS.PHASECHK.TRANS64 P0, [R6+URZ], R5 ;  /* 0x00000005060085a7 */ /* 0x000e64000800007f */
[----:B-1----:R-:W-:Y:S05]  /*90b0*/  @!P0 BRA `(.L_x_180) ;  /* 0xfffffffc00f08947 */ /* 0x002fea000383ffff */
[----:B------:R-:W-:Y:S05]  /*90c0*/  BRA `(.L_x_210) ;  /* 0xfffffff000c87947 */ /* 0x000fea000383ffff */
.L_x_181:
[----:B0-----:R0:W1:Y:S02]  /*90d0*/  SYNCS.PHASECHK.TRANS64.TRYWAIT P0, [R9+URZ], R4 ;  /* 0x00000004090075a7 */ /* 0x001064000800017f */
[----:B-1----:R-:W-:Y:S05]  /*90e0*/  @!P0 NANOSLEEP.SYNCS 0x989680 ;  /* 0x009896800000895d */ /* 0x002fea0003900000 */
[----:B------:R-:W1:Y:S02]  /*90f0*/  @!P0 SYNCS.PHASECHK.TRANS64 P0, [R9+URZ], R4 ;  /* 0x00000004090085a7 */ /* 0x000e64000800007f */
[----:B-1----:R-:W-:Y:S05]  /*9100*/  @!P0 BRA `(.L_x_181) ;  /* 0xfffffffc00f08947 */ /* 0x002fea000383ffff */
[----:B------:R-:W-:Y:S05]  /*9110*/  BRA `(.L_x_211) ;  /* 0xfffffff000d87947 */ /* 0x000fea000383ffff */
.L_x_182:
[----:B0-----:R0:W1:Y:S02]  /*9120*/  SYNCS.PHASECHK.TRANS64.TRYWAIT P0, [R6+URZ], R5 ;  /* 0x00000005060075a7 */ /* 0x001064000800017f */
[----:B-1----:R-:W-:Y:S05]  /*9130*/  @!P0 NANOSLEEP.SYNCS 0x989680 ;  /* 0x009896800000895d */ /* 0x002fea0003900000 */
[----:B------:R-:W1:Y:S02]  /*9140*/  @!P0 SYNCS.PHASECHK.TRANS64 P0, [R6+URZ], R5 ;  /* 0x00000005060085a7 */ /* 0x000e64000800007f */
[----:B-1----:R-:W-:Y:S05]  /*9150*/  @!P0 BRA `(.L_x_182) ;  /* 0xfffffffc00f08947 */ /* 0x002fea000383ffff */
[----:B------:R-:W-:Y:S05]  /*9160*/  BRA `(.L_x_212) ;  /* 0xfffffff000e87947 */ /* 0x000fea000383ffff */
.L_x_183:
[----:B0-----:R0:W1:Y:S02]  /*9170*/  SYNCS.PHASECHK.TRANS64.TRYWAIT P0, [R9+URZ], R4 ;  /* 0x00000004090075a7 */ /* 0x001064000800017f */
[----:B-1----:R-:W-:Y:S05]  /*9180*/  @!P0 NANOSLEEP.SYNCS 0x989680 ;  /* 0x009896800000895d */ /* 0x002fea0003900000 */
[----:B------:R-:W1:Y:S02]  /*9190*/  @!P0 SYNCS.PHASECHK.TRANS64 P0, [R9+URZ], R4 ;  /* 0x00000004090085a7 */ /* 0x000e64000800007f */
[----:B-1----:R-:W-:Y:S05]  /*91a0*/  @!P0 BRA `(.L_x_183) ;  /* 0xfffffffc00f08947 */ /* 0x002fea000383ffff */
[----:B------:R-:W-:Y:S05]  /*91b0*/  BRA `(.L_x_213) ;  /* 0xfffffff000f87947 */ /* 0x000fea000383ffff */
.L_x_184:
[----:B0-----:R0:W1:Y:S02]  /*91c0*/  SYNCS.PHASECHK.TRANS64.TRYWAIT P0, [R6+URZ], R5 ;  /* 0x00000005060075a7 */ /* 0x001064000800017f */
[----:B-1----:R-:W-:Y:S05]  /*91d0*/  @!P0 NANOSLEEP.SYNCS 0x989680 ;  /* 0x009896800000895d */ /* 0x002fea0003900000 */
[----:B------:R-:W1:Y:S02]  /*91e0*/  @!P0 SYNCS.PHASECHK.TRANS64 P0, [R6+URZ], R5 ;  /* 0x00000005060085a7 */ /* 0x000e64000800007f */
[----:B-1----:R-:W-:Y:S05]  /*91f0*/  @!P0 BRA `(.L_x_184) ;  /* 0xfffffffc00f08947 */ /* 0x002fea000383ffff */
[----:B------:R-:W-:Y:S05]  /*9200*/  BRA `(.L_x_214) ;  /* 0xfffffff400087947 */ /* 0x000fea000383ffff */
.L_x_185:
[----:B0-----:R0:W1:Y:S02]  /*9210*/  SYNCS.PHASECHK.TRANS64.TRYWAIT P0, [R9+URZ], R4 ;  /* 0x00000004090075a7 */ /* 0x001064000800017f */
[----:B-1----:R-:W-:Y:S05]  /*9220*/  @!P0 NANOSLEEP.SYNCS 0x989680 ;  /* 0x009896800000895d */ /* 0x002fea0003900000 */
[----:B------:R-:W1:Y:S02]  /*9230*/  @!P0 SYNCS.PHASECHK.TRANS64 P0, [R9+URZ], R4 ;  /* 0x00000004090085a7 */ /* 0x000e64000800007f */
[----:B-1----:R-:W-:Y:S05]  /*9240*/  @!P0 BRA `(.L_x_185) ;  /* 0xfffffffc00f08947 */ /* 0x002fea000383ffff */
[----:B------:R-:W-:Y:S05]  /*9250*/  BRA `(.L_x_215) ;  /* 0xfffffff400187947 */ /* 0x000fea000383ffff */
.L_x_186:
[----:B0-----:R0:W1:Y:S02]  /*9260*/  SYNCS.PHASECHK.TRANS64.TRYWAIT P0, [R6+URZ], R5 ;  /* 0x00000005060075a7 */ /* 0x001064000800017f */
[----:B-1----:R-:W-:Y:S05]  /*9270*/  @!P0 NANOSLEEP.SYNCS 0x989680 ;  /* 0x009896800000895d */ /* 0x002fea0003900000 */
[----:B------:R-:W1:Y:S02]  /*9280*/  @!P0 SYNCS.PHASECHK.TRANS64 P0, [R6+URZ], R5 ;  /* 0x00000005060085a7 */ /* 0x000e64000800007f */
[----:B-1----:R-:W-:Y:S05]  /*9290*/  @!P0 BRA `(.L_x_186) ;  /* 0xfffffffc00f08947 */ /* 0x002fea000383ffff */
[----:B------:R-:W-:Y:S05]  /*92a0*/  BRA `(.L_x_216) ;  /* 0xfffffff400287947 */ /* 0x000fea000383ffff */
.L_x_187:
[----:B0-----:R0:W1:Y:S02]  /*92b0*/  SYNCS.PHASECHK.TRANS64.TRYWAIT P0, [R9+URZ], R4 ;  /* 0x00000004090075a7 */ /* 0x001064000800017f */
[----:B-1----:R-:W-:Y:S05]  /*92c0*/  @!P0 NANOSLEEP.SYNCS 0x989680 ;  /* 0x009896800000895d */ /* 0x002fea0003900000 */
[----:B------:R-:W1:Y:S02]  /*92d0*/  @!P0 SYNCS.PHASECHK.TRANS64 P0, [R9+URZ], R4 ;  /* 0x00000004090085a7 */ /* 0x000e64000800007f */
[----:B-1----:R-:W-:Y:S05]  /*92e0*/  @!P0 BRA `(.L_x_187) ;  /* 0xfffffffc00f08947 */ /* 0x002fea000383ffff */
[----:B------:R-:W-:Y:S05]  /*92f0*/  BRA `(.L_x_217) ;  /* 0xfffffff400387947 */ /* 0x000fea000383ffff */
.L_x_188:
[----:B0-----:R0:W1:Y:S02]  /*9300*/  SYNCS.PHASECHK.TRANS64.TRYWAIT P0, [R6+URZ], R5 ;  /* 0x00000005060075a7 */ /* 0x001064000800017f */
[----:B-1----:R-:W-:Y:S05]  /*9310*/  @!P0 NANOSLEEP.SYNCS 0x989680 ;  /* 0x009896800000895d */ /* 0x002fea0003900000 */
[----:B------:R-:W1:Y:S02]  /*9320*/  @!P0 SYNCS.PHASECHK.TRANS64 P0, [R6+URZ], R5 ;  /* 0x00000005060085a7 */ /* 0x000e64000800007f */
[----:B-1----:R-:W-:Y:S05]  /*9330*/  @!P0 BRA `(.L_x_188) ;  /* 0xfffffffc00f08947 */ /* 0x002fea000383ffff */
[----:B------:R-:W-:Y:S05]  /*9340*/  BRA `(.L_x_218) ;  /* 0xfffffff400487947 */ /* 0x000fea000383ffff */
.L_x_189:
[----:B0-----:R0:W1:Y:S02]  /*9350*/  SYNCS.PHASECHK.TRANS64.TRYWAIT P0, [R9+URZ], R4 ;  /* 0x00000004090075a7 */ /* 0x001064000800017f */
[----:B-1----:R-:W-:Y:S05]  /*9360*/  @!P0 NANOSLEEP.SYNCS 0x989680 ;  /* 0x009896800000895d */ /* 0x002fea0003900000 */
[----:B------:R-:W1:Y:S02]  /*9370*/  @!P0 SYNCS.PHASECHK.TRANS64 P0, [R9+URZ], R4 ;  /* 0x00000004090085a7 */ /* 0x000e64000800007f */
[----:B-1----:R-:W-:Y:S05]  /*9380*/  @!P0 BRA `(.L_x_189) ;  /* 0xfffffffc00f08947 */ /* 0x002fea000383ffff */
[----:B------:R-:W-:Y:S05]  /*9390*/  BRA `(.L_x_219) ;  /* 0xfffffff400587947 */ /* 0x000fea000383ffff */
.L_x_190:
[----:B0-----:R0:W1:Y:S02]  /*93a0*/  SYNCS.PHASECHK.TRANS64.TRYWAIT P0, [R6+URZ], R5 ;  /* 0x00000005060075a7 */ /* 0x001064000800017f */
[----:B-1----:R-:W-:Y:S05]  /*93b0*/  @!P0 NANOSLEEP.SYNCS 0x989680 ;  /* 0x009896800000895d */ /* 0x002fea0003900000 */
[----:B------:R-:W1:Y:S02]  /*93c0*/  @!P0 SYNCS.PHASECHK.TRANS64 P0, [R6+URZ], R5 ;  /* 0x00000005060085a7 */ /* 0x000e64000800007f */
[----:B-1----:R-:W-:Y:S05]  /*93d0*/  @!P0 BRA `(.L_x_190) ;  /* 0xfffffffc00f08947 */ /* 0x002fea000383ffff */
[----:B------:R-:W-:Y:S05]  /*93e0*/  BRA `(.L_x_220) ;  /* 0xfffffff400687947 */ /* 0x000fea000383ffff */
.L_x_191:
[----:B0-----:R0:W1:Y:S02]  /*93f0*/  SYNCS.PHASECHK.TRANS64.TRYWAIT P0, [R9+URZ], R4 ;  /* 0x00000004090075a7 */ /* 0x001064000800017f */
[----:B-1----:R-:W-:Y:S05]  /*9400*/  @!P0 NANOSLEEP.SYNCS 0x989680 ;  /* 0x009896800000895d */ /* 0x002fea0003900000 */
[----:B------:R-:W1:Y:S02]  /*9410*/  @!P0 SYNCS.PHASECHK.TRANS64 P0, [R9+URZ], R4 ;  /* 0x00000004090085a7 */ /* 0x000e64000800007f */
[----:B-1----:R-:W-:Y:S05]  /*9420*/  @!P0 BRA `(.L_x_191) ;  /* 0xfffffffc00f08947 */ /* 0x002fea000383ffff */
[----:B------:R-:W-:Y:S05]  /*9430*/  BRA `(.L_x_221) ;  /* 0xfffffff400787947 */ /* 0x000fea000383ffff */
.L_x_192:
[----:B0-----:R0:W1:Y:S02]  /*9440*/  SYNCS.PHASECHK.TRANS64.TRYWAIT P0, [R6+URZ], R5 ;  /* 0x00000005060075a7 */ /* 0x001064000800017f */
[----:B-1----:R-:W-:Y:S05]  /*9450*/  @!P0 NANOSLEEP.SYNCS 0x989680 ;  /* 0x009896800000895d */ /* 0x002fea0003900000 */
[----:B------:R-:W1:Y:S02]  /*9460*/  @!P0 SYNCS.PHASECHK.TRANS64 P0, [R6+URZ], R5 ;  /* 0x00000005060085a7 */ /* 0x000e64000800007f */
[----:B-1----:R-:W-:Y:S05]  /*9470*/  @!P0 BRA `(.L_x_192) ;  /* 0xfffffffc00f08947 */ /* 0x002fea000383ffff */
[----:B------:R-:W-:Y:S05]  /*9480*/  BRA `(.L_x_222) ;  /* 0xfffffff400887947 */ /* 0x000fea000383ffff */
.L_x_193:
[----:B0-----:R0:W1:Y:S02]  /*9490*/  SYNCS.PHASECHK.TRANS64.TRYWAIT P0, [R9+URZ], R4 ;  /* 0x00000004090075a7 */ /* 0x001064000800017f */
[----:B-1----:R-:W-:Y:S05]  /*94a0*/  @!P0 NANOSLEEP.SYNCS 0x989680 ;  /* 0x009896800000895d */ /* 0x002fea0003900000 */
[----:B------:R-:W1:Y:S02]  /*94b0*/  @!P0 SYNCS.PHASECHK.TRANS64 P0, [R9+URZ], R4 ;  /* 0x00000004090085a7 */ /* 0x000e64000800007f */
[----:B-1----:R-:W-:Y:S05]  /*94c0*/  @!P0 BRA `(.L_x_193) ;  /* 0xfffffffc00f08947 */ /* 0x002fea000383ffff */
[----:B------:R-:W-:Y:S05]  /*94d0*/  BRA `(.L_x_223) ;  /* 0xfffffff400987947 */ /* 0x000fea000383ffff */
.L_x_194:
[----:B0-----:R0:W1:Y:S02]  /*94e0*/  SYNCS.PHASECHK.TRANS64.TRYWAIT P0, [R8+URZ], R5 ;  /* 0x00000005080075a7 */ /* 0x001064000800017f */
[----:B-1----:R-:W-:Y:S05]  /*94f0*/  @!P0 NANOSLEEP.SYNCS 0x989680 ;  /* 0x009896800000895d */ /* 0x002fea0003900000 */
[----:B------:R-:W1:Y:S02]  /*9500*/  @!P0 SYNCS.PHASECHK.TRANS64 P0, [R8+URZ], R5 ;  /* 0x00000005080085a7 */ /* 0x000e64000800007f */
[----:B-1----:R-:W-:Y:S05]  /*9510*/  @!P0 BRA `(.L_x_194) ;  /* 0xfffffffc00f08947 */ /* 0x002fea000383ffff */
[----:B------:R-:W-:Y:S05]  /*9520*/  BRA `(.L_x_224) ;  /* 0xfffffff400a87947 */ /* 0x000fea000383ffff */
.L_x_195:
[----:B-1----:R1:W2:Y:S02]  /*9530*/  SYNCS.PHASECHK.TRANS64.TRYWAIT P0, [R11+URZ], R6 ;  /* 0x000000060b0075a7 */ /* 0x0022a4000800017f */
[----:B--2---:R-:W-:Y:S05]  /*9540*/  @!P0 NANOSLEEP.SYNCS 0x989680 ;  /* 0x009896800000895d */ /* 0x004fea0003900000 */
[----:B------:R-:W2:Y:S02]  /*9550*/  @!P0 SYNCS.PHASECHK.TRANS64 P0, [R11+URZ], R6 ;  /* 0x000000060b0085a7 */ /* 0x000ea4000800007f */
[----:B--2---:R-:W-:Y:S05]  /*9560*/  @!P0 BRA `(.L_x_195) ;  /* 0xfffffffc00f08947 */ /* 0x004fea000383ffff */
[----:B------:R-:W-:Y:S05]  /*9570*/  BRA `(.L_x_225) ;  /* 0xfffffff400b07947 */ /* 0x000fea000383ffff */
.L_x_226:
[----:B------:R-:W-:-:S00]  /*9580*/  BRA `(.L_x_226) ;  /* 0xfffffffc00fc7947 */ /* 0x000fc0000383ffff */
[----:B------:R-:W-:-:S00]  /*9590*/  NOP ;  /* 0x0000000000007918 */ /* 0x000fc00000000000 */
        /* <DEDUP_REMOVED lines=14> */
.L_x_227:


//--------------------- .nv.shared._ZN7cutlass13device_kernelINS_4gemm6kernel13GemmUniversalIN4cute5tupleIJiiiiEEENS1_10collective13CollectiveMmaINS1_40MainloopSm90TmaGmmaWarpSpecializedSparseILi21ENS5_IJNS4_1CILi1EEENSA_ILi2EEESB_EEENS1_32KernelTmaWarpSpecializedPingpongEEENS5_IJNSA_ILi64EEENSA_ILi128EEESG_EEEaNS5_IJNS4_6LayoutINS5_IJiNS5_IJSC_iEEEiEEENS5_IJlNS5_IJSB_SC_EEElEEEEENSJ_INS5_IJNS5_IJSG_iEEESP_iEEENS5_IJNS5_IJSG_NSA_ILi4096EEEEEENS5_IJSB_lEEElEEEEEEEEaNS5_IJlSB_lEEENS4_8TiledMMAINS4_8MMA_AtomIJNS4_4SM904GMMA6SPARSE28GMMA_64x128x64_S32S8S8_SS_TNILNS11_9SparseSelE0EEEEEENSJ_INS5_IJSB_SB_SB_EEENS5_IJNSA_ILi0EEES18_S18_EEEEENS5_IJNS4_10UnderscoreES1B_S1B_EEEEENS4_23SM90_TMA_LOAD_MULTICASTENS4_14ComposedLayoutINS4_7SwizzleILi1ELi4ELi3EEENS4_25smem_sparse_ptr_flag_bitsILi2ELi8EEENSJ_INS5_IJNS5_IJSB_NSA_ILi8EEEEEENS5_IJSC_NSA_ILi32EEEEEEEEENS5_IJNS5_IJS18_SG_EEESM_EEEEEEEvNS4_8identityENS4_13SM90_TMA_LOADENS1F_INS1G_ILi2ELi4ELi3EEENS4_18smem_ptr_flag_bitsILi8EEENSJ_INS5_IJS1K_SG_EEENS5_IJSG_SB_EEEEEEEvS1T_EENS_8epilogue10collective6detail29Sm90TmaWarpSpecializedAdapterINS24_15DefaultEpilogueIiNS5_IJSB_llEEES28_NS23_6thread17LinearCombinationIiLi1EiiLNS29_9ScaleType4KindE0ELNS_15FloatRoundStyleE2EiEENS1_15EpilogueDefaultEEEEEvvEEEEvNT_6ParamsE --------------------------
	.section	.nv.shared._ZN7cutlass13device_kernelINS_4gemm6kernel13GemmUniversalIN4cute5tupleIJiiiiEEENS1_10collective13CollectiveMmaINS1_40MainloopSm90TmaGmmaWarpSpecializedSparseILi21ENS5_IJNS4_1CILi1EEENSA_ILi2EEESB_EEENS1_32KernelTmaWarpSpecializedPingpongEEENS5_IJNSA_ILi64EEENSA_ILi128EEESG_EEEaNS5_IJNS4_6LayoutINS5_IJiNS5_IJSC_iEEEiEEENS5_IJlNS5_IJSB_SC_EEElEEEEENSJ_INS5_IJNS5_IJSG_iEEESP_iEEENS5_IJNS5_IJSG_NSA_ILi4096EEEEEENS5_IJSB_lEEElEEEEEEEEaNS5_IJlSB_lEEENS4_8TiledMMAINS4_8MMA_AtomIJNS4_4SM904GMMA6SPARSE28GMMA_64x128x64_S32S8S8_SS_TNILNS11_9SparseSelE0EEEEEENSJ_INS5_IJSB_SB_SB_EEENS5_IJNSA_ILi0EEES18_S18_EEEEENS5_IJNS4_10UnderscoreES1B_S1B_EEEEENS4_23SM90_TMA_LOAD_MULTICASTENS4_14ComposedLayoutINS4_7SwizzleILi1ELi4ELi3EEENS4_25smem_sparse_ptr_flag_bitsILi2ELi8EEENSJ_INS5_IJNS5_IJSB_NSA_ILi8EEEEEENS5_IJSC_NSA_ILi32EEEEEEEEENS5_IJNS5_IJS18_SG_EEESM_EEEEEEEvNS4_8identityENS4_13SM90_TMA_LOADENS1F_INS1G_ILi2ELi4ELi3EEENS4_18smem_ptr_flag_bitsILi8EEENSJ_INS5_IJS1K_SG_EEENS5_IJSG_SB_EEEEEEEvS1T_EENS_8epilogue10collective6detail29Sm90TmaWarpSpecializedAdapterINS24_15DefaultEpilogueIiNS5_IJSB_llEEES28_NS23_6thread17LinearCombinationIiLi1EiiLNS29_9ScaleType4KindE0ELNS_15FloatRoundStyleE2EiEENS1_15EpilogueDefaultEEEEEvvEEEEvNT_6ParamsE,"aw",@nobits
	.sectionflags	@""
	.align	16
	.zero		1024


//--------------------- .nv.shared.reserved.0     --------------------------
	.section	.nv.shared.reserved.0,"aw",@nobits
	.weak		__nv_reservedSMEM_offset_0_alias
	.size		__nv_reservedSMEM_offset_0_alias, 0, 0
	.other		__nv_reservedSMEM_offset_0_alias,@"STO_CUDA_RESERVED_SHARED STV_DEFAULT"
__nv_reservedSMEM_offset_0_alias:
	.zero		0


//--------------------- .nv.global                --------------------------
	.section	.nv.global,"aw",@nobits
.nv.global:
	.type		_ZN39_INTERNAL_02d949ba_4_k_cu_bfd7b87f_27924cute1_E,@object
	.size		_ZN39_INTERNAL_02d949ba_4_k_cu_bfd7b87f_27924cute1_E,(_ZN39_INTERNAL_02d949ba_4_k_cu_bfd7b87f_27924cuda3std3__45__cpo6cbeginE - _ZN39_INTERNAL_02d949ba_4_k_cu_bfd7b87f_27924cute1_E)
_ZN39_INTERNAL_02d949ba_4_k_cu_bfd7b87f_27924cute1_E:
	.zero		1
	.type		_ZN39_INTERNAL_02d949ba_4_k_cu_bfd7b87f_27924cuda3std3__45__cpo6cbeginE,@object
	.size		_ZN39_INTERNAL_02d949ba_4_k_cu_bfd7b87f_27924cuda3std3__45__cpo6cbeginE,(_ZN39_INTERNAL_02d949ba_4_k_cu_bfd7b87f_27924cuda3std3__48in_placeE - _ZN39_INTERNAL_02d949ba_4_k_cu_bfd7b87f_27924cuda3std3__45__cpo6cbeginE)
_ZN39_INTERNAL_02d949ba_4_k_cu_bfd7b87f_27924cuda3std3__45__cpo6cbeginE:
	.zero		1
	.type		_ZN39_INTERNAL_02d949ba_4_k_cu_bfd7b87f_27924cuda3std3__48in_placeE,@object
	.size		_ZN39_INTERNAL_02d949ba_4_k_cu_bfd7b87f_27924cuda3std3__48in_placeE,(_ZN39_INTERNAL_02d949ba_4_k_cu_bfd7b87f_27924cuda3std6ranges3__45__cpo9iter_moveE - _ZN39_INTERNAL_02d949ba_4_k_cu_bfd7b87f_27924cuda3std3__48in_placeE)
_ZN39_INTERNAL_02d949ba_4_k_cu_bfd7b87f_27924cuda3std3__48in_placeE:
	.zero		1
	.type		_ZN39_INTERNAL_02d949ba_4_k_cu_bfd7b87f_27924cuda3std6ranges3__45__cpo9iter_moveE,@object
	.size		_ZN39_INTERNAL_02d949ba_4_k_cu_bfd7b87f_27924cuda3std6ranges3__45__cpo9iter_moveE,(_ZN39_INTERNAL_02d949ba_4_k_cu_bfd7b87f_27924cuda3std3__45__cpo5beginE - _ZN39_INTERNAL_02d949ba_4_k_cu_bfd7b87f_27924cuda3std6ranges3__45__cpo9iter_moveE)
_ZN39_INTERNAL_02d949ba_4_k_cu_bfd7b87f_27924cuda3std6ranges3__45__cpo9iter_moveE:
	.zero		1
	.type		_ZN39_INTERNAL_02d949ba_4_k_cu_bfd7b87f_27924cuda3std3__45__cpo5beginE,@object
	.size		_ZN39_INTERNAL_02d949ba_4_k_cu_bfd7b87f_27924cuda3std3__45__cpo5beginE,(_ZN39_INTERNAL_02d949ba_4_k_cu_bfd7b87f_27924cuda3std3__441_GLOBAL__N__02d949ba_4_k_cu_bfd7b87f_27926ignoreE - _ZN39_INTERNAL_02d949ba_4_k_cu_bfd7b87f_27924cuda3std3__45__cpo5beginE)
_ZN39_INTERNAL_02d949ba_4_k_cu_bfd7b87f_27924cuda3std3__45__cpo5beginE:
	.zero		1
	.type		_ZN39_INTERNAL_02d949ba_4_k_cu_bfd7b87f_27924cuda3std3__441_GLOBAL__N__02d949ba_4_k_cu_bfd7b87f_27926ignoreE,@object
	.size		_ZN39_INTERNAL_02d949ba_4_k_cu_bfd7b87f_27924cuda3std3__441_GLOBAL__N__02d949ba_4_k_cu_bfd7b87f_27926ignoreE,(_ZN39_INTERNAL_02d949ba_4_k_cu_bfd7b87f_27924cute7productE - _ZN39_INTERNAL_02d949ba_4_k_cu_bfd7b87f_27924cuda3std3__441_GLOBAL__N__02d949ba_4_k_cu_bfd7b87f_27926ignoreE)
_ZN39_INTERNAL_02d949ba_4_k_cu_bfd7b87f_27924cuda3std3__441_GLOBAL__N__02d949ba_4_k_cu_bfd7b87f_27926ignoreE:
	.zero		1
	.type		_ZN39_INTERNAL_02d949ba_4_k_cu_bfd7b87f_27924cute7productE,@object
	.size		_ZN39_INTERNAL_02d949ba_4_k_cu_bfd7b87f_27924cute7productE,(_ZN39_INTERNAL_02d949ba_4_k_cu_bfd7b87f_27924cuda3std3__45__cpo3endE - _ZN39_INTERNAL_02d949ba_4_k_cu_bfd7b87f_27924cute7productE)
_ZN39_INTERNAL_02d949ba_4_k_cu_bfd7b87f_27924cute7productE:
	.zero		1
	.type		_ZN39_INTERNAL_02d949ba_4_k_cu_bfd7b87f_27924cuda3std3__45__cpo3endE,@object
	.size		_ZN39_INTERNAL_02d949ba_4_k_cu_bfd7b87f_27924cuda3std3__45__cpo3endE,(_ZN39_INTERNAL_02d949ba_4_k_cu_bfd7b87f_27924cuda3std3__419piecewise_constructE - _ZN39_INTERNAL_02d949ba_4_k_cu_bfd7b87f_27924cuda3std3__45__cpo3endE)
_ZN39_INTERNAL_02d949ba_4_k_cu_bfd7b87f_27924cuda3std3__45__cpo3endE:
	.zero		1
	.type		_ZN39_INTERNAL_02d949ba_4_k_cu_bfd7b87f_27924cuda3std3__419piecewise_constructE,@object
	.size		_ZN39_INTERNAL_02d949ba_4_k_cu_bfd7b87f_27924cuda3std3__419piecewise_constructE,(_ZN39_INTERNAL_02d949ba_4_k_cu_bfd7b87f_27924cuda3std3__45__cpo4cendE - _ZN39_INTERNAL_02d949ba_4_k_cu_bfd7b87f_27924cuda3std3__419piecewise_constructE)
_ZN39_INTERNAL_02d949ba_4_k_cu_bfd7b87f_27924cuda3std3__419piecewise_constructE:
	.zero		1
	.type		_ZN39_INTERNAL_02d949ba_4_k_cu_bfd7b87f_27924cuda3std3__45__cpo4cendE,@object
	.size		_ZN39_INTERNAL_02d949ba_4_k_cu_bfd7b87f_27924cuda3std3__45__cpo4cendE,(_ZN39_INTERNAL_02d949ba_4_k_cu_bfd7b87f_27924cuda3std6ranges3__45__cpo4swapE - _ZN39_INTERNAL_02d949ba_4_k_cu_bfd7b87f_27924cuda3std3__45__cpo4cendE)
_ZN39_INTERNAL_02d949ba_4_k_cu_bfd7b87f_27924cuda3std3__45__cpo4cendE:
	.zero		1
	.type		_ZN39_INTERNAL_02d949ba_4_k_cu_bfd7b87f_27924cuda3std6ranges3__45__cpo4swapE,@object
	.size		_ZN39_INTERNAL_02d949ba_4_k_cu_bfd7b87f_27924cuda3std6ranges3__45__cpo4swapE,(.L_7 - _ZN39_INTERNAL_02d949ba_4_k_cu_bfd7b87f_27924cuda3std6ranges3__45__cpo4swapE)
_ZN39_INTERNAL_02d949ba_4_k_cu_bfd7b87f_27924cuda3std6ranges3__45__cpo4swapE:
	.zero		1
.L_7:


//--------------------- .nv.constant0._ZN7cutlass13device_kernelINS_4gemm6kernel13GemmUniversalIN4cute5tupleIJiiiiEEENS1_10collective13CollectiveMmaINS1_40MainloopSm90TmaGmmaWarpSpecializedSparseILi21ENS5_IJNS4_1CILi1EEENSA_ILi2EEESB_EEENS1_32KernelTmaWarpSpecializedPingpongEEENS5_IJNSA_ILi64EEENSA_ILi128EEESG_EEEaNS5_IJNS4_6LayoutINS5_IJiNS5_IJSC_iEEEiEEENS5_IJlNS5_IJSB_SC_EEElEEEEENSJ_INS5_IJNS5_IJSG_iEEESP_iEEENS5_IJNS5_IJSG_NSA_ILi4096EEEEEENS5_IJSB_lEEElEEEEEEEEaNS5_IJlSB_lEEENS4_8TiledMMAINS4_8MMA_AtomIJNS4_4SM904GMMA6SPARSE28GMMA_64x128x64_S32S8S8_SS_TNILNS11_9SparseSelE0EEEEEENSJ_INS5_IJSB_SB_SB_EEENS5_IJNSA_ILi0EEES18_S18_EEEEENS5_IJNS4_10UnderscoreES1B_S1B_EEEEENS4_23SM90_TMA_LOAD_MULTICASTENS4_14ComposedLayoutINS4_7SwizzleILi1ELi4ELi3EEENS4_25smem_sparse_ptr_flag_bitsILi2ELi8EEENSJ_INS5_IJNS5_IJSB_NSA_ILi8EEEEEENS5_IJSC_NSA_ILi32EEEEEEEEENS5_IJNS5_IJS18_SG_EEESM_EEEEEEEvNS4_8identityENS4_13SM90_TMA_LOADENS1F_INS1G_ILi2ELi4ELi3EEENS4_18smem_ptr_flag_bitsILi8EEENSJ_INS5_IJS1K_SG_EEENS5_IJSG_SB_EEEEEEEvS1T_EENS_8epilogue10collective6detail29Sm90TmaWarpSpecializedAdapterINS24_15DefaultEpilogueIiNS5_IJSB_llEEES28_NS23_6thread17LinearCombinationIiLi1EiiLNS29_9ScaleType4KindE0ELNS_15FloatRoundStyleE2EiEENS1_15EpilogueDefaultEEEEEvvEEEEvNT_6ParamsE --------------------------
	.section	.nv.constant0._ZN7cutlass13device_kernelINS_4gemm6kernel13GemmUniversalIN4cute5tupleIJiiiiEEENS1_10collective13CollectiveMmaINS1_40MainloopSm90TmaGmmaWarpSpecializedSparseILi21ENS5_IJNS4_1CILi1EEENSA_ILi2EEESB_EEENS1_32KernelTmaWarpSpecializedPingpongEEENS5_IJNSA_ILi64EEENSA_ILi128EEESG_EEEaNS5_IJNS4_6LayoutINS5_IJiNS5_IJSC_iEEEiEEENS5_IJlNS5_IJSB_SC_EEElEEEEENSJ_INS5_IJNS5_IJSG_iEEESP_iEEENS5_IJNS5_IJSG_NSA_ILi4096EEEEEENS5_IJSB_lEEElEEEEEEEEaNS5_IJlSB_lEEENS4_8TiledMMAINS4_8MMA_AtomIJNS4_4SM904GMMA6SPARSE28GMMA_64x128x64_S32S8S8_SS_TNILNS11_9SparseSelE0EEEEEENSJ_INS5_IJSB_SB_SB_EEENS5_IJNSA_ILi0EEES18_S18_EEEEENS5_IJNS4_10UnderscoreES1B_S1B_EEEEENS4_23SM90_TMA_LOAD_MULTICASTENS4_14ComposedLayoutINS4_7SwizzleILi1ELi4ELi3EEENS4_25smem_sparse_ptr_flag_bitsILi2ELi8EEENSJ_INS5_IJNS5_IJSB_NSA_ILi8EEEEEENS5_IJSC_NSA_ILi32EEEEEEEEENS5_IJNS5_IJS18_SG_EEESM_EEEEEEEvNS4_8identityENS4_13SM90_TMA_LOADENS1F_INS1G_ILi2ELi4ELi3EEENS4_18smem_ptr_flag_bitsILi8EEENSJ_INS5_IJS1K_SG_EEENS5_IJSG_SB_EEEEEEEvS1T_EENS_8epilogue10collective6detail29Sm90TmaWarpSpecializedAdapterINS24_15DefaultEpilogueIiNS5_IJSB_llEEES28_NS23_6thread17LinearCombinationIiLi1EiiLNS29_9ScaleType4KindE0ELNS_15FloatRoundStyleE2EiEENS1_15EpilogueDefaultEEEEEvvEEEEvNT_6ParamsE,"a",@progbits
	.sectionflags	@""
	.align	4
.nv.constant0._ZN7cutlass13device_kernelINS_4gemm6kernel13GemmUniversalIN4cute5tupleIJiiiiEEENS1_10collective13CollectiveMmaINS1_40MainloopSm90TmaGmmaWarpSpecializedSparseILi21ENS5_IJNS4_1CILi1EEENSA_ILi2EEESB_EEENS1_32KernelTmaWarpSpecializedPingpongEEENS5_IJNSA_ILi64EEENSA_ILi128EEESG_EEEaNS5_IJNS4_6LayoutINS5_IJiNS5_IJSC_iEEEiEEENS5_IJlNS5_IJSB_SC_EEElEEEEENSJ_INS5_IJNS5_IJSG_iEEESP_iEEENS5_IJNS5_IJSG_NSA_ILi4096EEEEEENS5_IJSB_lEEElEEEEEEEEaNS5_IJlSB_lEEENS4_8TiledMMAINS4_8MMA_AtomIJNS4_4SM904GMMA6SPARSE28GMMA_64x128x64_S32S8S8_SS_TNILNS11_9SparseSelE0EEEEEENSJ_INS5_IJSB_SB_SB_EEENS5_IJNSA_ILi0EEES18_S18_EEEEENS5_IJNS4_10UnderscoreES1B_S1B_EEEEENS4_23SM90_TMA_LOAD_MULTICASTENS4_14ComposedLayoutINS4_7SwizzleILi1ELi4ELi3EEENS4_25smem_sparse_ptr_flag_bitsILi2ELi8EEENSJ_INS5_IJNS5_IJSB_NSA_ILi8EEEEEENS5_IJSC_NSA_ILi32EEEEEEEEENS5_IJNS5_IJS18_SG_EEESM_EEEEEEEvNS4_8identityENS4_13SM90_TMA_LOADENS1F_INS1G_ILi2ELi4ELi3EEENS4_18smem_ptr_flag_bitsILi8EEENSJ_INS5_IJS1K_SG_EEENS5_IJSG_SB_EEEEEEEvS1T_EENS_8epilogue10collective6detail29Sm90TmaWarpSpecializedAdapterINS24_15DefaultEpilogueIiNS5_IJSB_llEEES28_NS23_6thread17LinearCombinationIiLi1EiiLNS29_9ScaleType4KindE0ELNS_15FloatRoundStyleE2EiEENS1_15EpilogueDefaultEEEEEvvEEEEvNT_6ParamsE:
	.zero		1920


//--------------------- SYMBOLS --------------------------

	.type		.nv.reservedSmem.offset0,@object
	.size		.nv.reservedSmem.offset0,0x4
